	.target	sm_100a

	.elftype	@"ET_EXEC"


//--------------------- .note.nv.tkinfo           --------------------------
	.section	.note.nv.tkinfo,"",@"SHT_NOTE"
	.sectionflags	@"SHF_NOTE_NV_TKINFO"
	.tkinfo
        /*0018*/ 	.word	0x00000002
        /*0030*/ 	.string	""
        /*0030*/ 	.string	"ptxas"
        /*0030*/ 	.string	"Cuda compilation tools, release 13.0, V13.0.88"
        /*0030*/ 	.string	"Build cuda_13.0.r13.0/compiler.36424714_0"
        /*0030*/ 	.string	"-arch sm_100a -m 64 "



//--------------------- .note.nv.cuinfo           --------------------------
	.section	.note.nv.cuinfo,"",@"SHT_NOTE"
	.sectionflags	@"SHF_NOTE_NV_CUINFO"
        /*0018*/ 	.short	0x0002
        /*001a*/ 	.short	0x0064
        /*001c*/ 	.short	0x0082
	.zero		2


//--------------------- .nv.info                  --------------------------
	.section	.nv.info,"",@"SHT_CUDA_INFO"
	.align	4


	//----- nvinfo : EIATTR_REGCOUNT
	.align		4
        /*0000*/ 	.byte	0x04, 0x2f
        /*0002*/ 	.short	(.L_19 - .L_18)
	.align		4
.L_18:
        /*0004*/ 	.word	index@(_ZN7cutlass13device_kernelINS_4gemm6kernel13GemmUniversalIN4cute5tupleIJiiiiEEENS1_10collective13CollectiveMmaINS1_35MainloopSm100TmaUmmaWarpSpecializedILi6ELi2ELi4ENS5_IJNS4_1CILi2EEENSA_ILi1EEESC_EEEEENS5_IJNSA_ILi128EEESF_SF_EEENS_10bfloat16_tENS5_IJlSC_lEEESH_SI_NS4_8TiledMMAINS4_8MMA_AtomIJNS4_26SM100_MMA_F16BF16_2x1SM_SSISH_SH_fLi128ELi128ELNS4_4UMMA5MajorE0ELSN_0ELNSM_7ScaleInE0ELSO_0EEEEEENS4_6LayoutINS5_IJSC_SC_SC_EEENS5_IJNSA_ILi0EEEST_ST_EEEEENS5_IJNS4_10UnderscoreESW_SW_EEEEENS4_18SM100_TMA_2SM_LOADENS4_14ComposedLayoutINS4_7SwizzleILi3ELi4ELi3EEENS4_18smem_ptr_flag_bitsILi16EEENSR_INS5_IJNSA_ILi8EEENSA_ILi64EEEEEENS5_IJS16_SC_EEEEEEEvNS4_8identityESZ_S1A_vS1B_EENS_8epilogue10collective18CollectiveEpilogueINS1D_23Sm100TmaWarpSpecializedILi4ELi2ELi16ELb1ELb0EEEJNS5_IJS16_SF_SF_EEENS5_IJNSR_IS16_SC_EENSR_INS5_IJNSA_ILi16EEESB_EEENS5_IJSC_S16_EEEEEEEESH_SI_SH_SI_NS1D_6fusion15FusionCallbacksIS1H_NS1P_17LinearCombinationISH_fSH_fLNS_15FloatRoundStyleE2EEES1I_S1O_JEEENS4_5SM1004TMEM4LOAD26SM100_TMEM_LOAD_32dp32b16xENS4_13SM90_TMA_LOADENS10_INS11_ILi1ELi4ELi3EEES14_NSR_INS5_IJS15_S1K_EEENS5_IJS1K_SC_EEEEEEENS4_39AutoVectorizingCopyWithAssumedAlignmentILi128EEENS4_14SM90_TMA_STOREES24_S26_S26_EEEvvEEEEvNT_6ParamsE)
        /*0008*/ 	.word	0x0000005b


	//----- nvinfo : EIATTR_FRAME_SIZE
	.align		4
.L_19:
        /*000c*/ 	.byte	0x04, 0x11
        /*000e*/ 	.short	(.L_21 - .L_20)
	.align		4
.L_20:
        /*0010*/ 	.word	index@($__internal_2_$__cuda_sm10x_tcgen05_guardrail_trap_unallocated_columns_being_dealloced)
        /*0014*/ 	.word	0x00000000


	//----- nvinfo : EIATTR_FRAME_SIZE
	.align		4
.L_21:
        /*0018*/ 	.byte	0x04, 0x11
        /*001a*/ 	.short	(.L_23 - .L_22)
	.align		4
.L_22:
        /*001c*/ 	.word	index@($__internal_1_$__cuda_sm10x_tcgen05_guardrail_trap_phase_invalid_during_alloc)
        /*0020*/ 	.word	0x00000000


	//----- nvinfo : EIATTR_FRAME_SIZE
	.align		4
.L_23:
        /*0024*/ 	.byte	0x04, 0x11
        /*0026*/ 	.short	(.L_25 - .L_24)
	.align		4
.L_24:
        /*0028*/ 	.word	index@($__internal_0_$__cuda_sm10x_tcgen05_guardrail_trap_col_being_dealloced_not_returned_by_alloc)
        /*002c*/ 	.word	0x00000000


	//----- nvinfo : EIATTR_FRAME_SIZE
	.align		4
.L_25:
        /*0030*/ 	.byte	0x04, 0x11
        /*0032*/ 	.short	(.L_27 - .L_26)
	.align		4
.L_26:
        /*0034*/ 	.word	index@(_ZN7cutlass13device_kernelINS_4gemm6kernel13GemmUniversalIN4cute5tupleIJiiiiEEENS1_10collective13CollectiveMmaINS1_35MainloopSm100TmaUmmaWarpSpecializedILi6ELi2ELi4ENS5_IJNS4_1CILi2EEENSA_ILi1EEESC_EEEEENS5_IJNSA_ILi128EEESF_SF_EEENS_10bfloat16_tENS5_IJlSC_lEEESH_SI_NS4_8TiledMMAINS4_8MMA_AtomIJNS4_26SM100_MMA_F16BF16_2x1SM_SSISH_SH_fLi128ELi128ELNS4_4UMMA5MajorE0ELSN_0ELNSM_7ScaleInE0ELSO_0EEEEEENS4_6LayoutINS5_IJSC_SC_SC_EEENS5_IJNSA_ILi0EEEST_ST_EEEEENS5_IJNS4_10UnderscoreESW_SW_EEEEENS4_18SM100_TMA_2SM_LOADENS4_14ComposedLayoutINS4_7SwizzleILi3ELi4ELi3EEENS4_18smem_ptr_flag_bitsILi16EEENSR_INS5_IJNSA_ILi8EEENSA_ILi64EEEEEENS5_IJS16_SC_EEEEEEEvNS4_8identityESZ_S1A_vS1B_EENS_8epilogue10collective18CollectiveEpilogueINS1D_23Sm100TmaWarpSpecializedILi4ELi2ELi16ELb1ELb0EEEJNS5_IJS16_SF_SF_EEENS5_IJNSR_IS16_SC_EENSR_INS5_IJNSA_ILi16EEESB_EEENS5_IJSC_S16_EEEEEEEESH_SI_SH_SI_NS1D_6fusion15FusionCallbacksIS1H_NS1P_17LinearCombinationISH_fSH_fLNS_15FloatRoundStyleE2EEES1I_S1O_JEEENS4_5SM1004TMEM4LOAD26SM100_TMEM_LOAD_32dp32b16xENS4_13SM90_TMA_LOADENS10_INS11_ILi1ELi4ELi3EEES14_NSR_INS5_IJS15_S1K_EEENS5_IJS1K_SC_EEEEEEENS4_39AutoVectorizingCopyWithAssumedAlignmentILi128EEENS4_14SM90_TMA_STOREES24_S26_S26_EEEvvEEEEvNT_6ParamsE)
        /*0038*/ 	.word	0x00000000


	//----- nvinfo : EIATTR_MIN_STACK_SIZE
	.align		4
.L_27:
        /*003c*/ 	.byte	0x04, 0x12
        /*003e*/ 	.short	(.L_29 - .L_28)
	.align		4
.L_28:
        /*0040*/ 	.word	index@(_ZN7cutlass13device_kernelINS_4gemm6kernel13GemmUniversalIN4cute5tupleIJiiiiEEENS1_10collective13CollectiveMmaINS1_35MainloopSm100TmaUmmaWarpSpecializedILi6ELi2ELi4ENS5_IJNS4_1CILi2EEENSA_ILi1EEESC_EEEEENS5_IJNSA_ILi128EEESF_SF_EEENS_10bfloat16_tENS5_IJlSC_lEEESH_SI_NS4_8TiledMMAINS4_8MMA_AtomIJNS4_26SM100_MMA_F16BF16_2x1SM_SSISH_SH_fLi128ELi128ELNS4_4UMMA5MajorE0ELSN_0ELNSM_7ScaleInE0ELSO_0EEEEEENS4_6LayoutINS5_IJSC_SC_SC_EEENS5_IJNSA_ILi0EEEST_ST_EEEEENS5_IJNS4_10UnderscoreESW_SW_EEEEENS4_18SM100_TMA_2SM_LOADENS4_14ComposedLayoutINS4_7SwizzleILi3ELi4ELi3EEENS4_18smem_ptr_flag_bitsILi16EEENSR_INS5_IJNSA_ILi8EEENSA_ILi64EEEEEENS5_IJS16_SC_EEEEEEEvNS4_8identityESZ_S1A_vS1B_EENS_8epilogue10collective18CollectiveEpilogueINS1D_23Sm100TmaWarpSpecializedILi4ELi2ELi16ELb1ELb0EEEJNS5_IJS16_SF_SF_EEENS5_IJNSR_IS16_SC_EENSR_INS5_IJNSA_ILi16EEESB_EEENS5_IJSC_S16_EEEEEEEESH_SI_SH_SI_NS1D_6fusion15FusionCallbacksIS1H_NS1P_17LinearCombinationISH_fSH_fLNS_15FloatRoundStyleE2EEES1I_S1O_JEEENS4_5SM1004TMEM4LOAD26SM100_TMEM_LOAD_32dp32b16xENS4_13SM90_TMA_LOADENS10_INS11_ILi1ELi4ELi3EEES14_NSR_INS5_IJS15_S1K_EEENS5_IJS1K_SC_EEEEEEENS4_39AutoVectorizingCopyWithAssumedAlignmentILi128EEENS4_14SM90_TMA_STOREES24_S26_S26_EEEvvEEEEvNT_6ParamsE)
        /*0044*/ 	.word	0x00000000
.L_29:


//--------------------- .nv.compat                --------------------------
	.section	.nv.compat,"",@"SHT_CUDA_COMPAT_INFO"
	.align	4
        /*0000*/ 	.byte	0x02, 0x09, 0x01, 0x00, 0x02, 0x02, 0x02, 0x00, 0x02, 0x05, 0x05, 0x00, 0x03, 0x07, 0x01, 0x01
        /*0010*/ 	.byte	0x02, 0x03, 0x01, 0x00, 0x02, 0x06, 0x01, 0x00, 0x04, 0x0b, 0x08, 0x00, 0x09, 0x00, 0x00, 0x00
        /*0020*/ 	.byte	0x00, 0x00, 0x00, 0x00


//--------------------- .nv.info._ZN7cutlass13device_kernelINS_4gemm6kernel13GemmUniversalIN4cute5tupleIJiiiiEEENS1_10collective13CollectiveMmaINS1_35MainloopSm100TmaUmmaWarpSpecializedILi6ELi2ELi4ENS5_IJNS4_1CILi2EEENSA_ILi1EEESC_EEEEENS5_IJNSA_ILi128EEESF_SF_EEENS_10bfloat16_tENS5_IJlSC_lEEESH_SI_NS4_8TiledMMAINS4_8MMA_AtomIJNS4_26SM100_MMA_F16BF16_2x1SM_SSISH_SH_fLi128ELi128ELNS4_4UMMA5MajorE0ELSN_0ELNSM_7ScaleInE0ELSO_0EEEEEENS4_6LayoutINS5_IJSC_SC_SC_EEENS5_IJNSA_ILi0EEEST_ST_EEEEENS5_IJNS4_10UnderscoreESW_SW_EEEEENS4_18SM100_TMA_2SM_LOADENS4_14ComposedLayoutINS4_7SwizzleILi3ELi4ELi3EEENS4_18smem_ptr_flag_bitsILi16EEENSR_INS5_IJNSA_ILi8EEENSA_ILi64EEEEEENS5_IJS16_SC_EEEEEEEvNS4_8identityESZ_S1A_vS1B_EENS_8epilogue10collective18CollectiveEpilogueINS1D_23Sm100TmaWarpSpecializedILi4ELi2ELi16ELb1ELb0EEEJNS5_IJS16_SF_SF_EEENS5_IJNSR_IS16_SC_EENSR_INS5_IJNSA_ILi16EEESB_EEENS5_IJSC_S16_EEEEEEEESH_SI_SH_SI_NS1D_6fusion15FusionCallbacksIS1H_NS1P_17LinearCombinationISH_fSH_fLNS_15FloatRoundStyleE2EEES1I_S1O_JEEENS4_5SM1004TMEM4LOAD26SM100_TMEM_LOAD_32dp32b16xENS4_13SM90_TMA_LOADENS10_INS11_ILi1ELi4ELi3EEES14_NSR_INS5_IJS15_S1K_EEENS5_IJS1K_SC_EEEEEEENS4_39AutoVectorizingCopyWithAssumedAlignmentILi128EEENS4_14SM90_TMA_STOREES24_S26_S26_EEEvvEEEEvNT_6ParamsE --------------------------
	.section	.nv.info._ZN7cutlass13device_kernelINS_4gemm6kernel13GemmUniversalIN4cute5tupleIJiiiiEEENS1_10collective13CollectiveMmaINS1_35MainloopSm100TmaUmmaWarpSpecializedILi6ELi2ELi4ENS5_IJNS4_1CILi2EEENSA_ILi1EEESC_EEEEENS5_IJNSA_ILi128EEESF_SF_EEENS_10bfloat16_tENS5_IJlSC_lEEESH_SI_NS4_8TiledMMAINS4_8MMA_AtomIJNS4_26SM100_MMA_F16BF16_2x1SM_SSISH_SH_fLi128ELi128ELNS4_4UMMA5MajorE0ELSN_0ELNSM_7ScaleInE0ELSO_0EEEEEENS4_6LayoutINS5_IJSC_SC_SC_EEENS5_IJNSA_ILi0EEEST_ST_EEEEENS5_IJNS4_10UnderscoreESW_SW_EEEEENS4_18SM100_TMA_2SM_LOADENS4_14ComposedLayoutINS4_7SwizzleILi3ELi4ELi3EEENS4_18smem_ptr_flag_bitsILi16EEENSR_INS5_IJNSA_ILi8EEENSA_ILi64EEEEEENS5_IJS16_SC_EEEEEEEvNS4_8identityESZ_S1A_vS1B_EENS_8epilogue10collective18CollectiveEpilogueINS1D_23Sm100TmaWarpSpecializedILi4ELi2ELi16ELb1ELb0EEEJNS5_IJS16_SF_SF_EEENS5_IJNSR_IS16_SC_EENSR_INS5_IJNSA_ILi16EEESB_EEENS5_IJSC_S16_EEEEEEEESH_SI_SH_SI_NS1D_6fusion15FusionCallbacksIS1H_NS1P_17LinearCombinationISH_fSH_fLNS_15FloatRoundStyleE2EEES1I_S1O_JEEENS4_5SM1004TMEM4LOAD26SM100_TMEM_LOAD_32dp32b16xENS4_13SM90_TMA_LOADENS10_INS11_ILi1ELi4ELi3EEES14_NSR_INS5_IJS15_S1K_EEENS5_IJS1K_SC_EEEEEEENS4_39AutoVectorizingCopyWithAssumedAlignmentILi128EEENS4_14SM90_TMA_STOREES24_S26_S26_EEEvvEEEEvNT_6ParamsE,"",@"SHT_CUDA_INFO"
	.sectionflags	@""
	.align	4


	//----- nvinfo : EIATTR_CUDA_API_VERSION
	.align		4
        /*0000*/ 	.byte	0x04, 0x37
        /*0002*/ 	.short	(.L_31 - .L_30)
.L_30:
        /*0004*/ 	.word	0x00000082


	//----- nvinfo : EIATTR_KPARAM_INFO
	.align		4
.L_31:
        /*0008*/ 	.byte	0x04, 0x17
        /*000a*/ 	.short	(.L_33 - .L_32)
.L_32:
        /*000c*/ 	.word	0x00000000
        /*0010*/ 	.short	0x0000
        /*0012*/ 	.short	0x0000
        /*0014*/ 	.byte	0x00, 0xf0, 0x01, 0x20


	//----- nvinfo : EIATTR_AT_ENTRY_FRAGMENTS
	.align		4
.L_33:
        /*0018*/ 	.byte	0x04, 0x4f
        /*001a*/ 	.short	(.L_35 - .L_34)


	//   ....[0]....
.L_34:
        /*001c*/ 	.word	0x00000007


	//----- nvinfo : EIATTR_RESERVED_SMEM_USED
	.align		4
.L_35:
        /*0020*/ 	.byte	0x01, 0x41
	.zero		2


	//----- nvinfo : EIATTR_SPARSE_MMA_MASK
	.align		4
        /*0024*/ 	.byte	0x03, 0x50
        /*0026*/ 	.short	0x0000


	//----- nvinfo : EIATTR_TCGEN05_2CTA_USED
	.align		4
        /*0028*/ 	.byte	0x01, 0x52
	.zero		2


	//----- nvinfo : EIATTR_MAXREG_COUNT
	.align		4
        /*002c*/ 	.byte	0x03, 0x1b
        /*002e*/ 	.short	0x00ff


	//----- nvinfo : EIATTR_NUM_BARRIERS
	.align		4
        /*0030*/ 	.byte	0x02, 0x4c
        /*0032*/ 	.byte	0x07
	.zero		1


	//----- nvinfo : EIATTR_EXTERNS
	.align		4
        /*0034*/ 	.byte	0x04, 0x0f
        /*0036*/ 	.short	(.L_37 - .L_36)


	//   ....[0]....
	.align		4
.L_36:
        /*0038*/ 	.word	index@(__assertfail)


	//----- nvinfo : EIATTR_MERCURY_ISA_VERSION
	.align		4
.L_37:
        /*003c*/ 	.byte	0x03, 0x5f
        /*003e*/ 	.short	0x0101


	//----- nvinfo : EIATTR_INT_WARP_WIDE_INSTR_OFFSETS
	.align		4
        /*0040*/ 	.byte	0x04, 0x31
        /*0042*/ 	.short	(.L_39 - .L_38)


	//   ....[0]....
.L_38:
        /*0044*/ 	.word	0x00000d50


	//   ....[1]....
        /*0048*/ 	.word	0x00000df0


	//   ....[2]....
        /*004c*/ 	.word	0x00002280


	//   ....[3]....
        /*0050*/ 	.word	0x00004440


	//   ....[4]....
        /*0054*/ 	.word	0x00004460


	//   ....[5]....
        /*0058*/ 	.word	0x00004490


	//   ....[6]....
        /*005c*/ 	.word	0x00004dd0


	//   ....[7]....
        /*0060*/ 	.word	0x00004df0


	//   ....[8]....
        /*0064*/ 	.word	0x00004ee0


	//   ....[9]....
        /*0068*/ 	.word	0x00004fa0


	//   ....[10]....
        /*006c*/ 	.word	0x00004fc0


	//   ....[11]....
        /*0070*/ 	.word	0x000050b0


	//   ....[12]....
        /*0074*/ 	.word	0x00005180


	//   ....[13]....
        /*0078*/ 	.word	0x000051a0


	//   ....[14]....
        /*007c*/ 	.word	0x000052d0


	//   ....[15]....
        /*0080*/ 	.word	0x00005450


	//   ....[16]....
        /*0084*/ 	.word	0x00005460


	//   ....[17]....
        /*0088*/ 	.word	0x000055f0


	//----- nvinfo : EIATTR_COOP_GROUP_MASK_REGIDS
	.align		4
.L_39:
        /*008c*/ 	.byte	0x04, 0x29
        /*008e*/ 	.short	(.L_41 - .L_40)


	//   ....[0]....
.L_40:
        /*0090*/ 	.word	0xffffffff


	//   ....[1]....
        /*0094*/ 	.word	0xffffffff


	//   ....[2]....
        /*0098*/ 	.word	0xffffffff


	//   ....[3]....
        /*009c*/ 	.word	0xffffffff


	//   ....[4]....
        /*00a0*/ 	.word	0xffffffff


	//   ....[5]....
        /*00a4*/ 	.word	0xffffffff


	//   ....[6]....
        /*00a8*/ 	.word	0xffffffff


	//   ....[7]....
        /*00ac*/ 	.word	0xffffffff


	//   ....[8]....
        /*00b0*/ 	.word	0xffffffff


	//   ....[9]....
        /*00b4*/ 	.word	0xffffffff


	//   ....[10]....
        /*00b8*/ 	.word	0xffffffff


	//   ....[11]....
        /*00bc*/ 	.word	0xffffffff


	//   ....[12]....
        /*00c0*/ 	.word	0xffffffff


	//   ....[13]....
        /*00c4*/ 	.word	0xffffffff


	//----- nvinfo : EIATTR_COOP_GROUP_INSTR_OFFSETS
	.align		4
.L_41:
        /*00c8*/ 	.byte	0x04, 0x28
        /*00ca*/ 	.short	(.L_43 - .L_42)


	//   ....[0]....
.L_42:
        /*00cc*/ 	.word	0x000000c0


	//   ....[1]....
        /*00d0*/ 	.word	0x00000500


	//   ....[2]....
        /*00d4*/ 	.word	0x000006c0


	//   ....[3]....
        /*00d8*/ 	.word	0x00000850


	//   ....[4]....
        /*00dc*/ 	.word	0x00000940


	//   ....[5]....
        /*00e0*/ 	.word	0x00000aa0


	//   ....[6]....
        /*00e4*/ 	.word	0x00000c30


	//   ....[7]....
        /*00e8*/ 	.word	0x00000e70


	//   ....[8]....
        /*00ec*/ 	.word	0x00002160


	//   ....[9]....
        /*00f0*/ 	.word	0x00003060


	//   ....[10]....
        /*00f4*/ 	.word	0x00003530


	//   ....[11]....
        /*00f8*/ 	.word	0x00003560


	//   ....[12]....
        /*00fc*/ 	.word	0x00004340


	//   ....[13]....
        /*0100*/ 	.word	0x00004550


	//----- nvinfo : EIATTR_VRC_CTA_INIT_COUNT
	.align		4
.L_43:
        /*0104*/ 	.byte	0x02, 0x4a
        /*0106*/ 	.byte	0x80
	.zero		1


	//----- nvinfo : EIATTR_SYSCALL_OFFSETS
	.align		4
        /*0108*/ 	.byte	0x04, 0x46
        /*010a*/ 	.short	(.L_45 - .L_44)


	//   ....[0]....
.L_44:
        /*010c*/ 	.word	0x000060b0


	//   ....[1]....
        /*0110*/ 	.word	0x000061a0


	//   ....[2]....
        /*0114*/ 	.word	0x000068e0


	//   ....[3]....
        /*0118*/ 	.word	0x00007200


	//   ....[4]....
        /*011c*/ 	.word	0x00007ac0


	//   ....[5]....
        /*0120*/ 	.word	0x00008380


	//----- nvinfo : EIATTR_MBARRIER_INSTR_OFFSETS
	.align		4
.L_45:
        /*0124*/ 	.byte	0x04, 0x39
        /*0126*/ 	.short	(.L_47 - .L_46)


	//   ....[0]....
.L_46:
        /*0128*/ 	.word	0x000005f0
        /*012c*/ 	.word	0x000000ff
        /*0130*/ 	.word	0x00000000
        /*0134*/ 	.short	0x0100
        /*0136*/ 	.byte	0x08
	.zero		1


	//   ....[1]....
        /*0138*/ 	.word	0x00000600
        /*013c*/ 	.word	0x000000ff
        /*0140*/ 	.word	0x00000030
        /*0144*/ 	.short	0x0100
        /*0146*/ 	.byte	0x08
	.zero		1


	//   ....[2]....
        /*0148*/ 	.word	0x00000610
        /*014c*/ 	.word	0x000000ff
        /*0150*/ 	.word	0x00000008
        /*0154*/ 	.short	0x0100
        /*0156*/ 	.byte	0x08
	.zero		1


	//   ....[3]....
        /*0158*/ 	.word	0x00000620
        /*015c*/ 	.word	0x000000ff
        /*0160*/ 	.word	0x00000038
        /*0164*/ 	.short	0x0100
        /*0166*/ 	.byte	0x08
	.zero		1


	//   ....[4]....
        /*0168*/ 	.word	0x00000630
        /*016c*/ 	.word	0x000000ff
        /*0170*/ 	.word	0x00000010
        /*0174*/ 	.short	0x0100
        /*0176*/ 	.byte	0x08
	.zero		1


	//   ....[5]....
        /*0178*/ 	.word	0x00000640
        /*017c*/ 	.word	0x000000ff
        /*0180*/ 	.word	0x00000040
        /*0184*/ 	.short	0x0100
        /*0186*/ 	.byte	0x08
	.zero		1


	//   ....[6]....
        /*0188*/ 	.word	0x00000650
        /*018c*/ 	.word	0x000000ff
        /*0190*/ 	.word	0x00000018
        /*0194*/ 	.short	0x0100
        /*0196*/ 	.byte	0x08
	.zero		1


	//   ....[7]....
        /*0198*/ 	.word	0x00000660
        /*019c*/ 	.word	0x000000ff
        /*01a0*/ 	.word	0x00000048
        /*01a4*/ 	.short	0x0100
        /*01a6*/ 	.byte	0x08
	.zero		1


	//   ....[8]....
        /*01a8*/ 	.word	0x00000670
        /*01ac*/ 	.word	0x000000ff
        /*01b0*/ 	.word	0x00000020
        /*01b4*/ 	.short	0x0100
        /*01b6*/ 	.byte	0x08
	.zero		1


	//   ....[9]....
        /*01b8*/ 	.word	0x00000680
        /*01bc*/ 	.word	0x000000ff
        /*01c0*/ 	.word	0x00000050
        /*01c4*/ 	.short	0x0100
        /*01c6*/ 	.byte	0x08
	.zero		1


	//   ....[10]....
        /*01c8*/ 	.word	0x00000690
        /*01cc*/ 	.word	0x000000ff
        /*01d0*/ 	.word	0x00000028
        /*01d4*/ 	.short	0x0100
        /*01d6*/ 	.byte	0x08
	.zero		1


	//   ....[11]....
        /*01d8*/ 	.word	0x000006a0
        /*01dc*/ 	.word	0x000000ff
        /*01e0*/ 	.word	0x00000058
        /*01e4*/ 	.short	0x0100
        /*01e6*/ 	.byte	0x08
	.zero		1


	//   ....[12]....
        /*01e8*/ 	.word	0x000007c0
        /*01ec*/ 	.word	0x000000ff
        /*01f0*/ 	.word	0x00000060
        /*01f4*/ 	.short	0x0100
        /*01f6*/ 	.byte	0x09
	.zero		1


	//   ....[13]....
        /*01f8*/ 	.word	0x000007d0
        /*01fc*/ 	.word	0x000000ff
        /*0200*/ 	.word	0x00000080
        /*0204*/ 	.short	0x0100
        /*0206*/ 	.byte	0x09
	.zero		1


	//   ....[14]....
        /*0208*/ 	.word	0x000007e0
        /*020c*/ 	.word	0x000000ff
        /*0210*/ 	.word	0x00000068
        /*0214*/ 	.short	0x0100
        /*0216*/ 	.byte	0x09
	.zero		1


	//   ....[15]....
        /*0218*/ 	.word	0x000007f0
        /*021c*/ 	.word	0x000000ff
        /*0220*/ 	.word	0x00000088
        /*0224*/ 	.short	0x0100
        /*0226*/ 	.byte	0x09
	.zero		1


	//   ....[16]....
        /*0228*/ 	.word	0x00000800
        /*022c*/ 	.word	0x000000ff
        /*0230*/ 	.word	0x00000070
        /*0234*/ 	.short	0x0100
        /*0236*/ 	.byte	0x09
	.zero		1


	//   ....[17]....
        /*0238*/ 	.word	0x00000810
        /*023c*/ 	.word	0x000000ff
        /*0240*/ 	.word	0x00000090
        /*0244*/ 	.short	0x0100
        /*0246*/ 	.byte	0x09
	.zero		1


	//   ....[18]....
        /*0248*/ 	.word	0x00000820
        /*024c*/ 	.word	0x000000ff
        /*0250*/ 	.word	0x00000078
        /*0254*/ 	.short	0x0100
        /*0256*/ 	.byte	0x09
	.zero		1


	//   ....[19]....
        /*0258*/ 	.word	0x00000830
        /*025c*/ 	.word	0x000000ff
        /*0260*/ 	.word	0x00000098
        /*0264*/ 	.short	0x0100
        /*0266*/ 	.byte	0x09
	.zero		1


	//   ....[20]....
        /*0268*/ 	.word	0x00000910
        /*026c*/ 	.word	0x000000ff
        /*0270*/ 	.word	0x000000a0
        /*0274*/ 	.short	0x0100
        /*0276*/ 	.byte	0x08
	.zero		1


	//   ....[21]....
        /*0278*/ 	.word	0x00000920
        /*027c*/ 	.word	0x000000ff
        /*0280*/ 	.word	0x000000a8
        /*0284*/ 	.short	0x0100
        /*0286*/ 	.byte	0x08
	.zero		1


	//   ....[22]....
        /*0288*/ 	.word	0x00000a50
        /*028c*/ 	.word	0x000000ff
        /*0290*/ 	.word	0x000000b0
        /*0294*/ 	.short	0x0100
        /*0296*/ 	.byte	0x08
	.zero		1


	//   ....[23]....
        /*0298*/ 	.word	0x00000a60
        /*029c*/ 	.word	0x000000ff
        /*02a0*/ 	.word	0x000000c0
        /*02a4*/ 	.short	0x0100
        /*02a6*/ 	.byte	0x08
	.zero		1


	//   ....[24]....
        /*02a8*/ 	.word	0x00000a70
        /*02ac*/ 	.word	0x000000ff
        /*02b0*/ 	.word	0x000000b8
        /*02b4*/ 	.short	0x0100
        /*02b6*/ 	.byte	0x08
	.zero		1


	//   ....[25]....
        /*02b8*/ 	.word	0x00000a80
        /*02bc*/ 	.word	0x000000ff
        /*02c0*/ 	.word	0x000000c8
        /*02c4*/ 	.short	0x0100
        /*02c6*/ 	.byte	0x08
	.zero		1


	//   ....[26]....
        /*02c8*/ 	.word	0x00000ba0
        /*02cc*/ 	.word	0x000000ff
        /*02d0*/ 	.word	0x000000d0
        /*02d4*/ 	.short	0x0100
        /*02d6*/ 	.byte	0x09
	.zero		1


	//   ....[27]....
        /*02d8*/ 	.word	0x00000bb0
        /*02dc*/ 	.word	0x000000ff
        /*02e0*/ 	.word	0x000000f0
        /*02e4*/ 	.short	0x0100
        /*02e6*/ 	.byte	0x09
	.zero		1


	//   ....[28]....
        /*02e8*/ 	.word	0x00000bc0
        /*02ec*/ 	.word	0x000000ff
        /*02f0*/ 	.word	0x000000d8
        /*02f4*/ 	.short	0x0100
        /*02f6*/ 	.byte	0x09
	.zero		1


	//   ....[29]....
        /*02f8*/ 	.word	0x00000bd0
        /*02fc*/ 	.word	0x000000ff
        /*0300*/ 	.word	0x000000f8
        /*0304*/ 	.short	0x0100
        /*0306*/ 	.byte	0x09
	.zero		1


	//   ....[30]....
        /*0308*/ 	.word	0x00000be0
        /*030c*/ 	.word	0x000000ff
        /*0310*/ 	.word	0x000000e0
        /*0314*/ 	.short	0x0100
        /*0316*/ 	.byte	0x09
	.zero		1


	//   ....[31]....
        /*0318*/ 	.word	0x00000bf0
        /*031c*/ 	.word	0x000000ff
        /*0320*/ 	.word	0x00000100
        /*0324*/ 	.short	0x0100
        /*0326*/ 	.byte	0x09
	.zero		1


	//   ....[32]....
        /*0328*/ 	.word	0x00000c00
        /*032c*/ 	.word	0x000000ff
        /*0330*/ 	.word	0x000000e8
        /*0334*/ 	.short	0x0100
        /*0336*/ 	.byte	0x09
	.zero		1


	//   ....[33]....
        /*0338*/ 	.word	0x00000c10
        /*033c*/ 	.word	0x000000ff
        /*0340*/ 	.word	0x00000108
        /*0344*/ 	.short	0x0100
        /*0346*/ 	.byte	0x09
	.zero		1


	//   ....[34]....
        /*0348*/ 	.word	0x00000d00
        /*034c*/ 	.word	0x000000ff
        /*0350*/ 	.word	0x00000110
        /*0354*/ 	.short	0x0100
        /*0356*/ 	.byte	0x08
	.zero		1


	//   ....[35]....
        /*0358*/ 	.word	0x00000d10
        /*035c*/ 	.word	0x000000ff
        /*0360*/ 	.word	0x00000120
        /*0364*/ 	.short	0x0100
        /*0366*/ 	.byte	0x08
	.zero		1


	//   ....[36]....
        /*0368*/ 	.word	0x00000d20
        /*036c*/ 	.word	0x000000ff
        /*0370*/ 	.word	0x00000118
        /*0374*/ 	.short	0x0100
        /*0376*/ 	.byte	0x08
	.zero		1


	//   ....[37]....
        /*0378*/ 	.word	0x00000d30
        /*037c*/ 	.word	0x000000ff
        /*0380*/ 	.word	0x00000128
        /*0384*/ 	.short	0x0100
        /*0386*/ 	.byte	0x08
	.zero		1


	//   ....[38]....
        /*0388*/ 	.word	0x00000e20
        /*038c*/ 	.word	0x000000ff
        /*0390*/ 	.word	0x00000130
        /*0394*/ 	.short	0x0100
        /*0396*/ 	.byte	0x07
	.zero		1


	//   ....[39]....
        /*0398*/ 	.word	0x00001830
        /*039c*/ 	.word	0x00000003
        /*03a0*/ 	.word	0x00000120
        /*03a4*/ 	.short	0x010a
        /*03a6*/ 	.byte	0xff
	.zero		1


	//   ....[40]....
        /*03a8*/ 	.word	0x00001860
        /*03ac*/ 	.word	0x00000003
        /*03b0*/ 	.word	0x00000110
        /*03b4*/ 	.short	0x0101
        /*03b6*/ 	.byte	0xff
	.zero		1


	//   ....[41]....
        /*03b8*/ 	.word	0x00001960
        /*03bc*/ 	.word	0x000000ff
        /*03c0*/ 	.word	0x00000030
        /*03c4*/ 	.short	0x010a
        /*03c6*/ 	.byte	0x08
	.zero		1


	//   ....[42]....
        /*03c8*/ 	.word	0x00001a20
        /*03cc*/ 	.word	0x000000ff
        /*03d0*/ 	.word	0x00000030
        /*03d4*/ 	.short	0x010a
        /*03d6*/ 	.byte	0x21
	.zero		1


	//   ....[43]....
        /*03d8*/ 	.word	0x00001bd0
        /*03dc*/ 	.word	0x000000ff
        /*03e0*/ 	.word	0x00000030
        /*03e4*/ 	.short	0x010a
        /*03e6*/ 	.byte	0x08
	.zero		1


	//   ....[44]....
        /*03e8*/ 	.word	0x00001d80
        /*03ec*/ 	.word	0x000000ff
        /*03f0*/ 	.word	0x000000a8
        /*03f4*/ 	.short	0x0101
        /*03f6*/ 	.byte	0x06
	.zero		1


	//   ....[45]....
        /*03f8*/ 	.word	0x00001da0
        /*03fc*/ 	.word	0x000000ff
        /*0400*/ 	.word	0x00000030
        /*0404*/ 	.short	0x010a
        /*0406*/ 	.byte	0x08
	.zero		1


	//   ....[46]....
        /*0408*/ 	.word	0x00001e20
        /*040c*/ 	.word	0x000000ff
        /*0410*/ 	.word	0x00000030
        /*0414*/ 	.short	0x010a
        /*0416*/ 	.byte	0x21
	.zero		1


	//   ....[47]....
        /*0418*/ 	.word	0x00001fb0
        /*041c*/ 	.word	0x000000ff
        /*0420*/ 	.word	0x00000030
        /*0424*/ 	.short	0x010a
        /*0426*/ 	.byte	0x08
	.zero		1


	//   ....[48]....
        /*0428*/ 	.word	0x00002190
        /*042c*/ 	.word	0x00000002
        /*0430*/ 	.word	0x000000b0
        /*0434*/ 	.short	0x010a
        /*0436*/ 	.byte	0xff
	.zero		1


	//   ....[49]....
        /*0438*/ 	.word	0x00002250
        /*043c*/ 	.word	0x00000002
        /*0440*/ 	.word	0x00000000
        /*0444*/ 	.short	0x0101
        /*0446*/ 	.byte	0xff
	.zero		1


	//   ....[50]....
        /*0448*/ 	.word	0x000027b0
        /*044c*/ 	.word	0x000000ff
        /*0450*/ 	.word	0x00000000
        /*0454*/ 	.short	0x010a
        /*0456*/ 	.byte	0x04
	.zero		1


	//   ....[51]....
        /*0458*/ 	.word	0x00002840
        /*045c*/ 	.word	0x000000ff
        /*0460*/ 	.word	0x00000000
        /*0464*/ 	.short	0x010a
        /*0466*/ 	.byte	0x04
	.zero		1


	//   ....[52]....
        /*0468*/ 	.word	0x000028d0
        /*046c*/ 	.word	0x000000ff
        /*0470*/ 	.word	0x00000000
        /*0474*/ 	.short	0x010a
        /*0476*/ 	.byte	0x04
	.zero		1


	//   ....[53]....
        /*0478*/ 	.word	0x00002960
        /*047c*/ 	.word	0x000000ff
        /*0480*/ 	.word	0x00000000
        /*0484*/ 	.short	0x010a
        /*0486*/ 	.byte	0x04
	.zero		1


	//   ....[54]....
        /*0488*/ 	.word	0x000029f0
        /*048c*/ 	.word	0x000000ff
        /*0490*/ 	.word	0x00000000
        /*0494*/ 	.short	0x010a
        /*0496*/ 	.byte	0x04
	.zero		1


	//   ....[55]....
        /*0498*/ 	.word	0x00002a90
        /*049c*/ 	.word	0x00000000
        /*04a0*/ 	.word	0x00000000
        /*04a4*/ 	.short	0x010a
        /*04a6*/ 	.byte	0xff
	.zero		1


	//   ....[56]....
        /*04a8*/ 	.word	0x00002bc0
        /*04ac*/ 	.word	0x00000000
        /*04b0*/ 	.word	0x00000110
        /*04b4*/ 	.short	0x010a
        /*04b6*/ 	.byte	0xff
	.zero		1


	//   ....[57]....
        /*04b8*/ 	.word	0x00002c30
        /*04bc*/ 	.word	0x00000004
        /*04c0*/ 	.word	0x00000000
        /*04c4*/ 	.short	0x0101
        /*04c6*/ 	.byte	0xff
	.zero		1


	//   ....[58]....
        /*04c8*/ 	.word	0x00002c50
        /*04cc*/ 	.word	0x000000ff
        /*04d0*/ 	.word	0x000000c0
        /*04d4*/ 	.short	0x010a
        /*04d6*/ 	.byte	0x05
	.zero		1


	//   ....[59]....
        /*04d8*/ 	.word	0x00002d70
        /*04dc*/ 	.word	0x00000000
        /*04e0*/ 	.word	0x000000b0
        /*04e4*/ 	.short	0x010a
        /*04e6*/ 	.byte	0xff
	.zero		1


	//   ....[60]....
        /*04e8*/ 	.word	0x00002e70
        /*04ec*/ 	.word	0x00000000
        /*04f0*/ 	.word	0x00000000
        /*04f4*/ 	.short	0x0101
        /*04f6*/ 	.byte	0xff
	.zero		1


	//   ....[61]....
        /*04f8*/ 	.word	0x00002f00
        /*04fc*/ 	.word	0x000000ff
        /*0500*/ 	.word	0x000000c0
        /*0504*/ 	.short	0x0106
        /*0506*/ 	.byte	0x05
	.zero		1


	//   ....[62]....
        /*0508*/ 	.word	0x00002f20
        /*050c*/ 	.word	0x000000ff
        /*0510*/ 	.word	0x000000c0
        /*0514*/ 	.short	0x010a
        /*0516*/ 	.byte	0x05
	.zero		1


	//   ....[63]....
        /*0518*/ 	.word	0x00002fb0
        /*051c*/ 	.word	0x000000ff
        /*0520*/ 	.word	0x000000c0
        /*0524*/ 	.short	0x0106
        /*0526*/ 	.byte	0x04
	.zero		1


	//   ....[64]....
        /*0528*/ 	.word	0x00002ff0
        /*052c*/ 	.word	0x00000000
        /*0530*/ 	.word	0x000000c0
        /*0534*/ 	.short	0x010a
        /*0536*/ 	.byte	0xff
	.zero		1


	//   ....[65]....
        /*0538*/ 	.word	0x00003230
        /*053c*/ 	.word	0x000000ff
        /*0540*/ 	.word	0x00000008
        /*0544*/ 	.short	0x010a
        /*0546*/ 	.byte	0x06
	.zero		1


	//   ....[66]....
        /*0548*/ 	.word	0x00003250
        /*054c*/ 	.word	0x000000ff
        /*0550*/ 	.word	0x00000008
        /*0554*/ 	.short	0x010a
        /*0556*/ 	.byte	0x06
	.zero		1


	//   ....[67]....
        /*0558*/ 	.word	0x000033e0
        /*055c*/ 	.word	0x000000ff
        /*0560*/ 	.word	0x00000008
        /*0564*/ 	.short	0x010a
        /*0566*/ 	.byte	0x06
	.zero		1


	//   ....[68]....
        /*0568*/ 	.word	0x00003400
        /*056c*/ 	.word	0x000000ff
        /*0570*/ 	.word	0x00000008
        /*0574*/ 	.short	0x010a
        /*0576*/ 	.byte	0x06
	.zero		1


	//   ....[69]....
        /*0578*/ 	.word	0x000034c0
        /*057c*/ 	.word	0x000000ff
        /*0580*/ 	.word	0x00000000
        /*0584*/ 	.short	0x0101
        /*0586*/ 	.byte	0x07
	.zero		1


	//   ....[70]....
        /*0588*/ 	.word	0x00003880
        /*058c*/ 	.word	0x00000000
        /*0590*/ 	.word	0x000000b0
        /*0594*/ 	.short	0x010a
        /*0596*/ 	.byte	0xff
	.zero		1


	//   ....[71]....
        /*0598*/ 	.word	0x00003940
        /*059c*/ 	.word	0x00000000
        /*05a0*/ 	.word	0x00000000
        /*05a4*/ 	.short	0x0101
        /*05a6*/ 	.byte	0xff
	.zero		1


	//   ....[72]....
        /*05a8*/ 	.word	0x000039f0
        /*05ac*/ 	.word	0x000000ff
        /*05b0*/ 	.word	0x00000000
        /*05b4*/ 	.short	0x010a
        /*05b6*/ 	.byte	0x09
	.zero		1


	//   ....[73]....
        /*05b8*/ 	.word	0x00003a10
        /*05bc*/ 	.word	0x000000ff
        /*05c0*/ 	.word	0x000000f0
        /*05c4*/ 	.short	0x010a
        /*05c6*/ 	.byte	0x08
	.zero		1


	//   ....[74]....
        /*05c8*/ 	.word	0x00003ac0
        /*05cc*/ 	.word	0x000000ff
        /*05d0*/ 	.word	0x00000000
        /*05d4*/ 	.short	0x010a
        /*05d6*/ 	.byte	0x0e
	.zero		1


	//   ....[75]....
        /*05d8*/ 	.word	0x00003bf0
        /*05dc*/ 	.word	0x000000ff
        /*05e0*/ 	.word	0x00000000
        /*05e4*/ 	.short	0x010a
        /*05e6*/ 	.byte	0x26
	.zero		1


	//   ....[76]....
        /*05e8*/ 	.word	0x00004030
        /*05ec*/ 	.word	0x000000ff
        /*05f0*/ 	.word	0x00000000
        /*05f4*/ 	.short	0x010a
        /*05f6*/ 	.byte	0x08
	.zero		1


	//   ....[77]....
        /*05f8*/ 	.word	0x000040c0
        /*05fc*/ 	.word	0x000000ff
        /*0600*/ 	.word	0x00000000
        /*0604*/ 	.short	0x010a
        /*0606*/ 	.byte	0x08
	.zero		1


	//   ....[78]....
        /*0608*/ 	.word	0x00004150
        /*060c*/ 	.word	0x000000ff
        /*0610*/ 	.word	0x00000000
        /*0614*/ 	.short	0x010a
        /*0616*/ 	.byte	0x08
	.zero		1


	//   ....[79]....
        /*0618*/ 	.word	0x000041f0
        /*061c*/ 	.word	0x00000000
        /*0620*/ 	.word	0x00000000
        /*0624*/ 	.short	0x010a
        /*0626*/ 	.byte	0xff
	.zero		1


	//   ....[80]....
        /*0628*/ 	.word	0x00004230
        /*062c*/ 	.word	0x00000000
        /*0630*/ 	.word	0x00000000
        /*0634*/ 	.short	0x010a
        /*0636*/ 	.byte	0xff
	.zero		1


	//   ....[81]....
        /*0638*/ 	.word	0x000042a0
        /*063c*/ 	.word	0x000000ff
        /*0640*/ 	.word	0x00000000
        /*0644*/ 	.short	0x0101
        /*0646*/ 	.byte	0x05
	.zero		1


	//   ....[82]....
        /*0648*/ 	.word	0x000042e0
        /*064c*/ 	.word	0x000000ff
        /*0650*/ 	.word	0x00000130
        /*0654*/ 	.short	0x010a
        /*0656*/ 	.byte	0x07
	.zero		1


	//   ....[83]....
        /*0658*/ 	.word	0x00004330
        /*065c*/ 	.word	0x000000ff
        /*0660*/ 	.word	0x00000000
        /*0664*/ 	.short	0x0101
        /*0666*/ 	.byte	0x05
	.zero		1


	//   ....[84]....
        /*0668*/ 	.word	0x00004780
        /*066c*/ 	.word	0x00000000
        /*0670*/ 	.word	0x000000b0
        /*0674*/ 	.short	0x010a
        /*0676*/ 	.byte	0xff
	.zero		1


	//   ....[85]....
        /*0678*/ 	.word	0x00004840
        /*067c*/ 	.word	0x00000000
        /*0680*/ 	.word	0x00000000
        /*0684*/ 	.short	0x0101
        /*0686*/ 	.byte	0xff
	.zero		1


	//   ....[86]....
        /*0688*/ 	.word	0x00004b60
        /*068c*/ 	.word	0x000000ff
        /*0690*/ 	.word	0x000000a8
        /*0694*/ 	.short	0x010a
        /*0696*/ 	.byte	0x07
	.zero		1


	//   ....[87]....
        /*0698*/ 	.word	0x00004d50
        /*069c*/ 	.word	0x000000ff
        /*06a0*/ 	.word	0x00000080
        /*06a4*/ 	.short	0x010a
        /*06a6*/ 	.byte	0x07
	.zero		1


	//   ....[88]....
        /*06a8*/ 	.word	0x00004f40
        /*06ac*/ 	.word	0x000000ff
        /*06b0*/ 	.word	0x00000060
        /*06b4*/ 	.short	0x010b
        /*06b6*/ 	.byte	0x07
	.zero		1


	//   ....[89]....
        /*06b8*/ 	.word	0x00004f50
        /*06bc*/ 	.word	0x000000ff
        /*06c0*/ 	.word	0x00000000
        /*06c4*/ 	.short	0x0101
        /*06c6*/ 	.byte	0x0e
	.zero		1


	//   ....[90]....
        /*06c8*/ 	.word	0x00004f70
        /*06cc*/ 	.word	0x000000ff
        /*06d0*/ 	.word	0x00000088
        /*06d4*/ 	.short	0x010a
        /*06d6*/ 	.byte	0x07
	.zero		1


	//   ....[91]....
        /*06d8*/ 	.word	0x00005120
        /*06dc*/ 	.word	0x000000ff
        /*06e0*/ 	.word	0x00000068
        /*06e4*/ 	.short	0x010b
        /*06e6*/ 	.byte	0x07
	.zero		1


	//   ....[92]....
        /*06e8*/ 	.word	0x00005130
        /*06ec*/ 	.word	0x000000ff
        /*06f0*/ 	.word	0x00000000
        /*06f4*/ 	.short	0x0101
        /*06f6*/ 	.byte	0x0e
	.zero		1


	//   ....[93]....
        /*06f8*/ 	.word	0x00005140
        /*06fc*/ 	.word	0x000000ff
        /*0700*/ 	.word	0x00000090
        /*0704*/ 	.short	0x010a
        /*0706*/ 	.byte	0x07
	.zero		1


	//   ....[94]....
        /*0708*/ 	.word	0x00005370
        /*070c*/ 	.word	0x000000ff
        /*0710*/ 	.word	0x00000070
        /*0714*/ 	.short	0x010b
        /*0716*/ 	.byte	0x07
	.zero		1


	//   ....[95]....
        /*0718*/ 	.word	0x000053e0
        /*071c*/ 	.word	0x000000ff
        /*0720*/ 	.word	0x00000000
        /*0724*/ 	.short	0x0101
        /*0726*/ 	.byte	0x0e
	.zero		1


	//   ....[96]....
        /*0728*/ 	.word	0x00005420
        /*072c*/ 	.word	0x000000ff
        /*0730*/ 	.word	0x00000098
        /*0734*/ 	.short	0x010a
        /*0736*/ 	.byte	0x07
	.zero		1


	//   ....[97]....
        /*0738*/ 	.word	0x00005650
        /*073c*/ 	.word	0x000000ff
        /*0740*/ 	.word	0x00000078
        /*0744*/ 	.short	0x010b
        /*0746*/ 	.byte	0x07
	.zero		1


	//   ....[98]....
        /*0748*/ 	.word	0x00005670
        /*074c*/ 	.word	0x000000ff
        /*0750*/ 	.word	0x00000000
        /*0754*/ 	.short	0x0101
        /*0756*/ 	.byte	0x0d
	.zero		1


	//   ....[99]....
        /*0758*/ 	.word	0x000056a0
        /*075c*/ 	.word	0x000000ff
        /*0760*/ 	.word	0x00000080
        /*0764*/ 	.short	0x010a
        /*0766*/ 	.byte	0x07
	.zero		1


	//   ....[100]....
        /*0768*/ 	.word	0x000056c0
        /*076c*/ 	.word	0x000000ff
        /*0770*/ 	.word	0x00000088
        /*0774*/ 	.short	0x010a
        /*0776*/ 	.byte	0x07
	.zero		1


	//   ....[101]....
        /*0778*/ 	.word	0x000056e0
        /*077c*/ 	.word	0x000000ff
        /*0780*/ 	.word	0x00000090
        /*0784*/ 	.short	0x010a
        /*0786*/ 	.byte	0x07
	.zero		1


	//   ....[102]....
        /*0788*/ 	.word	0x00005720
        /*078c*/ 	.word	0x00000000
        /*0790*/ 	.word	0x00000098
        /*0794*/ 	.short	0x010a
        /*0796*/ 	.byte	0xff
	.zero		1


	//   ....[103]....
        /*0798*/ 	.word	0x00005a70
        /*079c*/ 	.word	0x00000000
        /*07a0*/ 	.word	0x000000b0
        /*07a4*/ 	.short	0x010a
        /*07a6*/ 	.byte	0xff
	.zero		1


	//   ....[104]....
        /*07a8*/ 	.word	0x00005b80
        /*07ac*/ 	.word	0x00000000
        /*07b0*/ 	.word	0x00000000
        /*07b4*/ 	.short	0x0101
        /*07b6*/ 	.byte	0xff
	.zero		1


	//   ....[105]....
        /*07b8*/ 	.word	0x000065a0
        /*07bc*/ 	.word	0x000000ff
        /*07c0*/ 	.word	0x00000060
        /*07c4*/ 	.short	0x010a
        /*07c6*/ 	.byte	0x30
	.zero		1


	//   ....[106]....
        /*07c8*/ 	.word	0x000065e0
        /*07cc*/ 	.word	0x0000004a
        /*07d0*/ 	.word	0x000000d0
        /*07d4*/ 	.short	0x010a
        /*07d6*/ 	.byte	0xff
	.zero		1


	//   ....[107]....
        /*07d8*/ 	.word	0x000066f0
        /*07dc*/ 	.word	0x000000ff
        /*07e0*/ 	.word	0x00000060
        /*07e4*/ 	.short	0x010a
        /*07e6*/ 	.byte	0x30
	.zero		1


	//   ....[108]....
        /*07e8*/ 	.word	0x000067c0
        /*07ec*/ 	.word	0x0000004a
        /*07f0*/ 	.word	0x000000d0
        /*07f4*/ 	.short	0x010a
        /*07f6*/ 	.byte	0xff
	.zero		1


	//   ....[109]....
        /*07f8*/ 	.word	0x00006f70
        /*07fc*/ 	.word	0x00000000
        /*0800*/ 	.word	0x00000000
        /*0804*/ 	.short	0x0101
        /*0806*/ 	.byte	0xff
	.zero		1


	//   ....[110]....
        /*0808*/ 	.word	0x00006f80
        /*080c*/ 	.word	0x00000003
        /*0810*/ 	.word	0x00000060
        /*0814*/ 	.short	0x010a
        /*0816*/ 	.byte	0xff
	.zero		1


	//   ....[111]....
        /*0818*/ 	.word	0x00007040
        /*081c*/ 	.word	0x00000003
        /*0820*/ 	.word	0x00000060
        /*0824*/ 	.short	0x010a
        /*0826*/ 	.byte	0xff
	.zero		1


	//   ....[112]....
        /*0828*/ 	.word	0x00007830
        /*082c*/ 	.word	0x00000052
        /*0830*/ 	.word	0x00000000
        /*0834*/ 	.short	0x0101
        /*0836*/ 	.byte	0xff
	.zero		1


	//   ....[113]....
        /*0838*/ 	.word	0x00007850
        /*083c*/ 	.word	0x00000053
        /*0840*/ 	.word	0x00000060
        /*0844*/ 	.short	0x010a
        /*0846*/ 	.byte	0xff
	.zero		1


	//   ....[114]....
        /*0848*/ 	.word	0x00007900
        /*084c*/ 	.word	0x00000053
        /*0850*/ 	.word	0x00000060
        /*0854*/ 	.short	0x010a
        /*0856*/ 	.byte	0xff
	.zero		1


	//   ....[115]....
        /*0858*/ 	.word	0x000080f0
        /*085c*/ 	.word	0x00000052
        /*0860*/ 	.word	0x00000000
        /*0864*/ 	.short	0x0101
        /*0866*/ 	.byte	0xff
	.zero		1


	//   ....[116]....
        /*0868*/ 	.word	0x00008110
        /*086c*/ 	.word	0x00000058
        /*0870*/ 	.word	0x00000060
        /*0874*/ 	.short	0x010a
        /*0876*/ 	.byte	0xff
	.zero		1


	//   ....[117]....
        /*0878*/ 	.word	0x000081c0
        /*087c*/ 	.word	0x00000058
        /*0880*/ 	.word	0x00000060
        /*0884*/ 	.short	0x010a
        /*0886*/ 	.byte	0xff
	.zero		1


	//   ....[118]....
        /*0888*/ 	.word	0x000084d0
        /*088c*/ 	.word	0x0000004a
        /*0890*/ 	.word	0x00000000
        /*0894*/ 	.short	0x0101
        /*0896*/ 	.byte	0xff
	.zero		1


	//   ....[119]....
        /*0898*/ 	.word	0x00008a00
        /*089c*/ 	.word	0x00000002
        /*08a0*/ 	.word	0x00000000
        /*08a4*/ 	.short	0x0101
        /*08a6*/ 	.byte	0xff
	.zero		1


	//   ....[120]....
        /*08a8*/ 	.word	0x00008c70
        /*08ac*/ 	.word	0x000000ff
        /*08b0*/ 	.word	0x00000000
        /*08b4*/ 	.short	0x0101
        /*08b6*/ 	.byte	0x04
	.zero		1


	//   ....[121]....
        /*08b8*/ 	.word	0x00008c90
        /*08bc*/ 	.word	0x00000003
        /*08c0*/ 	.word	0x00000120
        /*08c4*/ 	.short	0x010a
        /*08c6*/ 	.byte	0xff
	.zero		1


	//   ....[122]....
        /*08c8*/ 	.word	0x00008cf0
        /*08cc*/ 	.word	0x00000002
        /*08d0*/ 	.word	0x00000030
        /*08d4*/ 	.short	0x010a
        /*08d6*/ 	.byte	0xff
	.zero		1


	//   ....[123]....
        /*08d8*/ 	.word	0x00008d50
        /*08dc*/ 	.word	0x00000002
        /*08e0*/ 	.word	0x00000030
        /*08e4*/ 	.short	0x010a
        /*08e6*/ 	.byte	0xff
	.zero		1


	//   ....[124]....
        /*08e8*/ 	.word	0x00008da0
        /*08ec*/ 	.word	0x00000002
        /*08f0*/ 	.word	0x000000b0
        /*08f4*/ 	.short	0x010a
        /*08f6*/ 	.byte	0xff
	.zero		1


	//   ....[125]....
        /*08f8*/ 	.word	0x00008e00
        /*08fc*/ 	.word	0x00000000
        /*0900*/ 	.word	0x00000000
        /*0904*/ 	.short	0x010a
        /*0906*/ 	.byte	0xff
	.zero		1


	//   ....[126]....
        /*0908*/ 	.word	0x00008e60
        /*090c*/ 	.word	0x00000000
        /*0910*/ 	.word	0x00000000
        /*0914*/ 	.short	0x010a
        /*0916*/ 	.byte	0xff
	.zero		1


	//   ....[127]....
        /*0918*/ 	.word	0x00008ec0
        /*091c*/ 	.word	0x00000000
        /*0920*/ 	.word	0x00000000
        /*0924*/ 	.short	0x010a
        /*0926*/ 	.byte	0xff
	.zero		1


	//   ....[128]....
        /*0928*/ 	.word	0x00008f20
        /*092c*/ 	.word	0x00000000
        /*0930*/ 	.word	0x00000000
        /*0934*/ 	.short	0x010a
        /*0936*/ 	.byte	0xff
	.zero		1


	//   ....[129]....
        /*0938*/ 	.word	0x00008f80
        /*093c*/ 	.word	0x00000000
        /*0940*/ 	.word	0x00000000
        /*0944*/ 	.short	0x010a
        /*0946*/ 	.byte	0xff
	.zero		1


	//   ....[130]....
        /*0948*/ 	.word	0x00008fd0
        /*094c*/ 	.word	0x00000000
        /*0950*/ 	.word	0x00000110
        /*0954*/ 	.short	0x010a
        /*0956*/ 	.byte	0xff
	.zero		1


	//   ....[131]....
        /*0958*/ 	.word	0x00009030
        /*095c*/ 	.word	0x00000000
        /*0960*/ 	.word	0x000000c0
        /*0964*/ 	.short	0x010a
        /*0966*/ 	.byte	0xff
	.zero		1


	//   ....[132]....
        /*0968*/ 	.word	0x00009080
        /*096c*/ 	.word	0x00000000
        /*0970*/ 	.word	0x000000b0
        /*0974*/ 	.short	0x010a
        /*0976*/ 	.byte	0xff
	.zero		1


	//   ....[133]....
        /*0978*/ 	.word	0x000090e0
        /*097c*/ 	.word	0x00000000
        /*0980*/ 	.word	0x000000c0
        /*0984*/ 	.short	0x010a
        /*0986*/ 	.byte	0xff
	.zero		1


	//   ....[134]....
        /*0988*/ 	.word	0x00009140
        /*098c*/ 	.word	0x00000004
        /*0990*/ 	.word	0x00000008
        /*0994*/ 	.short	0x010a
        /*0996*/ 	.byte	0xff
	.zero		1


	//   ....[135]....
        /*0998*/ 	.word	0x00009220
        /*099c*/ 	.word	0x00000002
        /*09a0*/ 	.word	0x00000008
        /*09a4*/ 	.short	0x010a
        /*09a6*/ 	.byte	0xff
	.zero		1


	//   ....[136]....
        /*09a8*/ 	.word	0x00009270
        /*09ac*/ 	.word	0x00000000
        /*09b0*/ 	.word	0x000000b0
        /*09b4*/ 	.short	0x010a
        /*09b6*/ 	.byte	0xff
	.zero		1


	//   ....[137]....
        /*09b8*/ 	.word	0x000092d0
        /*09bc*/ 	.word	0x00000000
        /*09c0*/ 	.word	0x000000f0
        /*09c4*/ 	.short	0x010a
        /*09c6*/ 	.byte	0xff
	.zero		1


	//   ....[138]....
        /*09c8*/ 	.word	0x00009330
        /*09cc*/ 	.word	0x00000000
        /*09d0*/ 	.word	0x00000000
        /*09d4*/ 	.short	0x010a
        /*09d6*/ 	.byte	0xff
	.zero		1


	//   ....[139]....
        /*09d8*/ 	.word	0x00009390
        /*09dc*/ 	.word	0x00000000
        /*09e0*/ 	.word	0x00000000
        /*09e4*/ 	.short	0x010a
        /*09e6*/ 	.byte	0xff
	.zero		1


	//   ....[140]....
        /*09e8*/ 	.word	0x000093f0
        /*09ec*/ 	.word	0x00000000
        /*09f0*/ 	.word	0x00000000
        /*09f4*/ 	.short	0x010a
        /*09f6*/ 	.byte	0xff
	.zero		1


	//   ....[141]....
        /*09f8*/ 	.word	0x00009450
        /*09fc*/ 	.word	0x00000000
        /*0a00*/ 	.word	0x00000000
        /*0a04*/ 	.short	0x010a
        /*0a06*/ 	.byte	0xff
	.zero		1


	//   ....[142]....
        /*0a08*/ 	.word	0x000094b0
        /*0a0c*/ 	.word	0x00000000
        /*0a10*/ 	.word	0x00000130
        /*0a14*/ 	.short	0x010a
        /*0a16*/ 	.byte	0xff
	.zero		1


	//   ....[143]....
        /*0a18*/ 	.word	0x00009500
        /*0a1c*/ 	.word	0x00000000
        /*0a20*/ 	.word	0x000000b0
        /*0a24*/ 	.short	0x010a
        /*0a26*/ 	.byte	0xff
	.zero		1


	//   ....[144]....
        /*0a28*/ 	.word	0x00009560
        /*0a2c*/ 	.word	0x00000000
        /*0a30*/ 	.word	0x000000a8
        /*0a34*/ 	.short	0x010a
        /*0a36*/ 	.byte	0xff
	.zero		1


	//   ....[145]....
        /*0a38*/ 	.word	0x000095c0
        /*0a3c*/ 	.word	0x00000003
        /*0a40*/ 	.word	0x00000080
        /*0a44*/ 	.short	0x010a
        /*0a46*/ 	.byte	0xff
	.zero		1


	//   ....[146]....
        /*0a48*/ 	.word	0x00009620
        /*0a4c*/ 	.word	0x00000003
        /*0a50*/ 	.word	0x00000088
        /*0a54*/ 	.short	0x010a
        /*0a56*/ 	.byte	0xff
	.zero		1


	//   ....[147]....
        /*0a58*/ 	.word	0x00009680
        /*0a5c*/ 	.word	0x00000003
        /*0a60*/ 	.word	0x00000090
        /*0a64*/ 	.short	0x010a
        /*0a66*/ 	.byte	0xff
	.zero		1


	//   ....[148]....
        /*0a68*/ 	.word	0x000096e0
        /*0a6c*/ 	.word	0x00000003
        /*0a70*/ 	.word	0x00000098
        /*0a74*/ 	.short	0x010a
        /*0a76*/ 	.byte	0xff
	.zero		1


	//   ....[149]....
        /*0a78*/ 	.word	0x00009740
        /*0a7c*/ 	.word	0x00000000
        /*0a80*/ 	.word	0x00000080
        /*0a84*/ 	.short	0x010a
        /*0a86*/ 	.byte	0xff
	.zero		1


	//   ....[150]....
        /*0a88*/ 	.word	0x000097a0
        /*0a8c*/ 	.word	0x00000000
        /*0a90*/ 	.word	0x00000088
        /*0a94*/ 	.short	0x010a
        /*0a96*/ 	.byte	0xff
	.zero		1


	//   ....[151]....
        /*0a98*/ 	.word	0x00009800
        /*0a9c*/ 	.word	0x00000000
        /*0aa0*/ 	.word	0x00000090
        /*0aa4*/ 	.short	0x010a
        /*0aa6*/ 	.byte	0xff
	.zero		1


	//   ....[152]....
        /*0aa8*/ 	.word	0x00009850
        /*0aac*/ 	.word	0x00000000
        /*0ab0*/ 	.word	0x000000b0
        /*0ab4*/ 	.short	0x010a
        /*0ab6*/ 	.byte	0xff
	.zero		1


	//   ....[153]....
        /*0ab8*/ 	.word	0x000098b0
        /*0abc*/ 	.word	0x00000000
        /*0ac0*/ 	.word	0x00000060
        /*0ac4*/ 	.short	0x010a
        /*0ac6*/ 	.byte	0xff
	.zero		1


	//   ....[154]....
        /*0ac8*/ 	.word	0x00009900
        /*0acc*/ 	.word	0x0000004a
        /*0ad0*/ 	.word	0x000000d0
        /*0ad4*/ 	.short	0x010a
        /*0ad6*/ 	.byte	0xff
	.zero		1


	//   ....[155]....
        /*0ad8*/ 	.word	0x00009950
        /*0adc*/ 	.word	0x00000003
        /*0ae0*/ 	.word	0x00000060
        /*0ae4*/ 	.short	0x010a
        /*0ae6*/ 	.byte	0xff
	.zero		1


	//   ....[156]....
        /*0ae8*/ 	.word	0x000099a0
        /*0aec*/ 	.word	0x00000053
        /*0af0*/ 	.word	0x00000060
        /*0af4*/ 	.short	0x010a
        /*0af6*/ 	.byte	0xff
	.zero		1


	//   ....[157]....
        /*0af8*/ 	.word	0x000099f0
        /*0afc*/ 	.word	0x00000058
        /*0b00*/ 	.word	0x00000060
        /*0b04*/ 	.short	0x010a
        /*0b06*/ 	.byte	0xff
	.zero		1


	//----- nvinfo : EIATTR_NUM_MBARRIERS
	.align		4
.L_47:
        /*0b08*/ 	.byte	0x03, 0x38
        /*0b0a*/ 	.short	0x0027


	//----- nvinfo : EIATTR_EXIT_INSTR_OFFSETS
	.align		4
        /*0b0c*/ 	.byte	0x04, 0x1c
        /*0b0e*/ 	.short	(.L_49 - .L_48)


	//   ....[0]....
.L_48:
        /*0b10*/ 	.word	0x00002ac0


	//   ....[1]....
        /*0b14*/ 	.word	0x00002fc0


	//   ....[2]....
        /*0b18*/ 	.word	0x00003020


	//   ....[3]....
        /*0b1c*/ 	.word	0x00004560


	//   ....[4]....
        /*0b20*/ 	.word	0x00005750


	//   ....[5]....
        /*0b24*/ 	.word	0x00005790


	//   ....[6]....
        /*0b28*/ 	.word	0x00008b60


	//   ....[7]....
        /*0b2c*/ 	.word	0x00008be0


	//   ....[8]....
        /*0b30*/ 	.word	0x00008c10


	//   ....[9]....
        /*0b34*/ 	.word	0x00008c80


	//----- nvinfo : EIATTR_MAX_THREADS
	.align		4
.L_49:
        /*0b38*/ 	.byte	0x04, 0x05
        /*0b3a*/ 	.short	(.L_51 - .L_50)
.L_50:
        /*0b3c*/ 	.word	0x00000100
        /*0b40*/ 	.word	0x00000001
        /*0b44*/ 	.word	0x00000001


	//----- nvinfo : EIATTR_CRS_STACK_SIZE
	.align		4
.L_51:
        /*0b48*/ 	.byte	0x04, 0x1e
        /*0b4a*/ 	.short	(.L_53 - .L_52)
.L_52:
        /*0b4c*/ 	.word	0x00000000


	//----- nvinfo : EIATTR_CBANK_PARAM_SIZE
	.align		4
.L_53:
        /*0b50*/ 	.byte	0x03, 0x19
        /*0b52*/ 	.short	0x0800


	//----- nvinfo : EIATTR_PARAM_CBANK
	.align		4
        /*0b54*/ 	.byte	0x04, 0x0a
        /*0b56*/ 	.short	(.L_55 - .L_54)
	.align		4
.L_54:
        /*0b58*/ 	.word	index@(.nv.constant0._ZN7cutlass13device_kernelINS_4gemm6kernel13GemmUniversalIN4cute5tupleIJiiiiEEENS1_10collective13CollectiveMmaINS1_35MainloopSm100TmaUmmaWarpSpecializedILi6ELi2ELi4ENS5_IJNS4_1CILi2EEENSA_ILi1EEESC_EEEEENS5_IJNSA_ILi128EEESF_SF_EEENS_10bfloat16_tENS5_IJlSC_lEEESH_SI_NS4_8TiledMMAINS4_8MMA_AtomIJNS4_26SM100_MMA_F16BF16_2x1SM_SSISH_SH_fLi128ELi128ELNS4_4UMMA5MajorE0ELSN_0ELNSM_7ScaleInE0ELSO_0EEEEEENS4_6LayoutINS5_IJSC_SC_SC_EEENS5_IJNSA_ILi0EEEST_ST_EEEEENS5_IJNS4_10UnderscoreESW_SW_EEEEENS4_18SM100_TMA_2SM_LOADENS4_14ComposedLayoutINS4_7SwizzleILi3ELi4ELi3EEENS4_18smem_ptr_flag_bitsILi16EEENSR_INS5_IJNSA_ILi8EEENSA_ILi64EEEEEENS5_IJS16_SC_EEEEEEEvNS4_8identityESZ_S1A_vS1B_EENS_8epilogue10collective18CollectiveEpilogueINS1D_23Sm100TmaWarpSpecializedILi4ELi2ELi16ELb1ELb0EEEJNS5_IJS16_SF_SF_EEENS5_IJNSR_IS16_SC_EENSR_INS5_IJNSA_ILi16EEESB_EEENS5_IJSC_S16_EEEEEEEESH_SI_SH_SI_NS1D_6fusion15FusionCallbacksIS1H_NS1P_17LinearCombinationISH_fSH_fLNS_15FloatRoundStyleE2EEES1I_S1O_JEEENS4_5SM1004TMEM4LOAD26SM100_TMEM_LOAD_32dp32b16xENS4_13SM90_TMA_LOADENS10_INS11_ILi1ELi4ELi3EEES14_NSR_INS5_IJS15_S1K_EEENS5_IJS1K_SC_EEEEEEENS4_39AutoVectorizingCopyWithAssumedAlignmentILi128EEENS4_14SM90_TMA_STOREES24_S26_S26_EEEvvEEEEvNT_6ParamsE)
        /*0b5c*/ 	.short	0x0380
        /*0b5e*/ 	.short	0x0800


	//----- nvinfo : EIATTR_SW_WAR
	.align		4
.L_55:
        /*0b60*/ 	.byte	0x04, 0x36
        /*0b62*/ 	.short	(.L_57 - .L_56)
.L_56:
        /*0b64*/ 	.word	0x00000008
.L_57:


//--------------------- .nv.callgraph             --------------------------
	.section	.nv.callgraph,"",@"SHT_CUDA_CALLGRAPH"
	.align	4
	.sectionentsize	8
	.align		4
        /*0000*/ 	.word	0x00000000
	.align		4
        /*0004*/ 	.word	0xffffffff
	.align		4
        /*0008*/ 	.word	index@(_ZN7cutlass13device_kernelINS_4gemm6kernel13GemmUniversalIN4cute5tupleIJiiiiEEENS1_10collective13CollectiveMmaINS1_35MainloopSm100TmaUmmaWarpSpecializedILi6ELi2ELi4ENS5_IJNS4_1CILi2EEENSA_ILi1EEESC_EEEEENS5_IJNSA_ILi128EEESF_SF_EEENS_10bfloat16_tENS5_IJlSC_lEEESH_SI_NS4_8TiledMMAINS4_8MMA_AtomIJNS4_26SM100_MMA_F16BF16_2x1SM_SSISH_SH_fLi128ELi128ELNS4_4UMMA5MajorE0ELSN_0ELNSM_7ScaleInE0ELSO_0EEEEEENS4_6LayoutINS5_IJSC_SC_SC_EEENS5_IJNSA_ILi0EEEST_ST_EEEEENS5_IJNS4_10UnderscoreESW_SW_EEEEENS4_18SM100_TMA_2SM_LOADENS4_14ComposedLayoutINS4_7SwizzleILi3ELi4ELi3EEENS4_18smem_ptr_flag_bitsILi16EEENSR_INS5_IJNSA_ILi8EEENSA_ILi64EEEEEENS5_IJS16_SC_EEEEEEEvNS4_8identityESZ_S1A_vS1B_EENS_8epilogue10collective18CollectiveEpilogueINS1D_23Sm100TmaWarpSpecializedILi4ELi2ELi16ELb1ELb0EEEJNS5_IJS16_SF_SF_EEENS5_IJNSR_IS16_SC_EENSR_INS5_IJNSA_ILi16EEESB_EEENS5_IJSC_S16_EEEEEEEESH_SI_SH_SI_NS1D_6fusion15FusionCallbacksIS1H_NS1P_17LinearCombinationISH_fSH_fLNS_15FloatRoundStyleE2EEES1I_S1O_JEEENS4_5SM1004TMEM4LOAD26SM100_TMEM_LOAD_32dp32b16xENS4_13SM90_TMA_LOADENS10_INS11_ILi1ELi4ELi3EEES14_NSR_INS5_IJS15_S1K_EEENS5_IJS1K_SC_EEEEEEENS4_39AutoVectorizingCopyWithAssumedAlignmentILi128EEENS4_14SM90_TMA_STOREES24_S26_S26_EEEvvEEEEvNT_6ParamsE)
	.align		4
        /*000c*/ 	.word	index@(__assertfail)
	.align		4
        /*0010*/ 	.word	0x00000000
	.align		4
        /*0014*/ 	.word	0xfffffffe
	.align		4
        /*0018*/ 	.word	0x00000000
	.align		4
        /*001c*/ 	.word	0xfffffffd
	.align		4
        /*0020*/ 	.word	0x00000000
	.align		4
        /*0024*/ 	.word	0xfffffffc


//--------------------- .nv.constant4             --------------------------
	.section	.nv.constant4,"a",@progbits
	.align	8
	.align		8
.nv.constant4:
        /*0000*/ 	.dword	__assertfail
	.align		8
        /*0008*/ 	.dword	__unnamed_1
	.align		8
        /*0010*/ 	.dword	__unnamed_2
	.align		8
        /*0018*/ 	.dword	_ZN39_INTERNAL_cdcc0be8_4_k_cu_0668fc95_81124cuda3std3__45__cpo5beginE
	.align		8
        /*0020*/ 	.dword	_ZN39_INTERNAL_cdcc0be8_4_k_cu_0668fc95_81124cuda3std3__45__cpo3endE
	.align		8
        /*0028*/ 	.dword	_ZN39_INTERNAL_cdcc0be8_4_k_cu_0668fc95_81124cuda3std3__45__cpo6cbeginE
	.align		8
        /*0030*/ 	.dword	_ZN39_INTERNAL_cdcc0be8_4_k_cu_0668fc95_81124cuda3std3__45__cpo4cendE
	.align		8
        /*0038*/ 	.dword	_ZN39_INTERNAL_cdcc0be8_4_k_cu_0668fc95_81124cuda3std3__441_GLOBAL__N__cdcc0be8_4_k_cu_0668fc95_81126ignoreE
	.align		8
        /*0040*/ 	.dword	_ZN39_INTERNAL_cdcc0be8_4_k_cu_0668fc95_81124cuda3std3__419piecewise_constructE
	.align		8
        /*0048*/ 	.dword	_ZN39_INTERNAL_cdcc0be8_4_k_cu_0668fc95_81124cuda3std3__48in_placeE
	.align		8
        /*0050*/ 	.dword	_ZN39_INTERNAL_cdcc0be8_4_k_cu_0668fc95_81124cuda3std6ranges3__45__cpo4swapE
	.align		8
        /*0058*/ 	.dword	_ZN39_INTERNAL_cdcc0be8_4_k_cu_0668fc95_81124cuda3std6ranges3__45__cpo9iter_moveE
	.align		8
        /*0060*/ 	.dword	_ZN39_INTERNAL_cdcc0be8_4_k_cu_0668fc95_81124cute7productE
	.align		8
        /*0068*/ 	.dword	_ZN39_INTERNAL_cdcc0be8_4_k_cu_0668fc95_81124cute1_E
	.align		8
        /*0070*/ 	.dword	$str$25
	.align		8
        /*0078*/ 	.dword	$str$26
	.align		8
        /*0080*/ 	.dword	$str$27
	.align		8
        /*0088*/ 	.dword	$str$28


//--------------------- .text._ZN7cutlass13device_kernelINS_4gemm6kernel13GemmUniversalIN4cute5tupleIJiiiiEEENS1_10collective13CollectiveMmaINS1_35MainloopSm100TmaUmmaWarpSpecializedILi6ELi2ELi4ENS5_IJNS4_1CILi2EEENSA_ILi1EEESC_EEEEENS5_IJNSA_ILi128EEESF_SF_EEENS_10bfloat16_tENS5_IJlSC_lEEESH_SI_NS4_8TiledMMAINS4_8MMA_AtomIJNS4_26SM100_MMA_F16BF16_2x1SM_SSISH_SH_fLi128ELi128ELNS4_4UMMA5MajorE0ELSN_0ELNSM_7ScaleInE0ELSO_0EEEEEENS4_6LayoutINS5_IJSC_SC_SC_EEENS5_IJNSA_ILi0EEEST_ST_EEEEENS5_IJNS4_10UnderscoreESW_SW_EEEEENS4_18SM100_TMA_2SM_LOADENS4_14ComposedLayoutINS4_7SwizzleILi3ELi4ELi3EEENS4_18smem_ptr_flag_bitsILi16EEENSR_INS5_IJNSA_ILi8EEENSA_ILi64EEEEEENS5_IJS16_SC_EEEEEEEvNS4_8identityESZ_S1A_vS1B_EENS_8epilogue10collective18CollectiveEpilogueINS1D_23Sm100TmaWarpSpecializedILi4ELi2ELi16ELb1ELb0EEEJNS5_IJS16_SF_SF_EEENS5_IJNSR_IS16_SC_EENSR_INS5_IJNSA_ILi16EEESB_EEENS5_IJSC_S16_EEEEEEEESH_SI_SH_SI_NS1D_6fusion15FusionCallbacksIS1H_NS1P_17LinearCombinationISH_fSH_fLNS_15FloatRoundStyleE2EEES1I_S1O_JEEENS4_5SM1004TMEM4LOAD26SM100_TMEM_LOAD_32dp32b16xENS4_13SM90_TMA_LOADENS10_INS11_ILi1ELi4ELi3EEES14_NSR_INS5_IJS15_S1K_EEENS5_IJS1K_SC_EEEEEEENS4_39AutoVectorizingCopyWithAssumedAlignmentILi128EEENS4_14SM90_TMA_STOREES24_S26_S26_EEEvvEEEEvNT_6ParamsE --------------------------
	.section	.text._ZN7cutlass13device_kernelINS_4gemm6kernel13GemmUniversalIN4cute5tupleIJiiiiEEENS1_10collective13CollectiveMmaINS1_35MainloopSm100TmaUmmaWarpSpecializedILi6ELi2ELi4ENS5_IJNS4_1CILi2EEENSA_ILi1EEESC_EEEEENS5_IJNSA_ILi128EEESF_SF_EEENS_10bfloat16_tENS5_IJlSC_lEEESH_SI_NS4_8TiledMMAINS4_8MMA_AtomIJNS4_26SM100_MMA_F16BF16_2x1SM_SSISH_SH_fLi128ELi128ELNS4_4UMMA5MajorE0ELSN_0ELNSM_7ScaleInE0ELSO_0EEEEEENS4_6LayoutINS5_IJSC_SC_SC_EEENS5_IJNSA_ILi0EEEST_ST_EEEEENS5_IJNS4_10UnderscoreESW_SW_EEEEENS4_18SM100_TMA_2SM_LOADENS4_14ComposedLayoutINS4_7SwizzleILi3ELi4ELi3EEENS4_18smem_ptr_flag_bitsILi16EEENSR_INS5_IJNSA_ILi8EEENSA_ILi64EEEEEENS5_IJS16_SC_EEEEEEEvNS4_8identityESZ_S1A_vS1B_EENS_8epilogue10collective18CollectiveEpilogueINS1D_23Sm100TmaWarpSpecializedILi4ELi2ELi16ELb1ELb0EEEJNS5_IJS16_SF_SF_EEENS5_IJNSR_IS16_SC_EENSR_INS5_IJNSA_ILi16EEESB_EEENS5_IJSC_S16_EEEEEEEESH_SI_SH_SI_NS1D_6fusion15FusionCallbacksIS1H_NS1P_17LinearCombinationISH_fSH_fLNS_15FloatRoundStyleE2EEES1I_S1O_JEEENS4_5SM1004TMEM4LOAD26SM100_TMEM_LOAD_32dp32b16xENS4_13SM90_TMA_LOADENS10_INS11_ILi1ELi4ELi3EEES14_NSR_INS5_IJS15_S1K_EEENS5_IJS1K_SC_EEEEEEENS4_39AutoVectorizingCopyWithAssumedAlignmentILi128EEENS4_14SM90_TMA_STOREES24_S26_S26_EEEvvEEEEvNT_6ParamsE,"ax",@progbits
	.align	128
.text._ZN7cutlass13device_kernelINS_4gemm6kernel13GemmUniversalIN4cute5tupleIJiiiiEEENS1_10collective13CollectiveMmaINS1_35MainloopSm100TmaUmmaWarpSpecializedILi6ELi2ELi4ENS5_IJNS4_1CILi2EEENSA_ILi1EEESC_EEEEENS5_IJNSA_ILi128EEESF_SF_EEENS_10bfloat16_tENS5_IJlSC_lEEESH_SI_NS4_8TiledMMAINS4_8MMA_AtomIJNS4_26SM100_MMA_F16BF16_2x1SM_SSISH_SH_fLi128ELi128ELNS4_4UMMA5MajorE0ELSN_0ELNSM_7ScaleInE0ELSO_0EEEEEENS4_6LayoutINS5_IJSC_SC_SC_EEENS5_IJNSA_ILi0EEEST_ST_EEEEENS5_IJNS4_10UnderscoreESW_SW_EEEEENS4_18SM100_TMA_2SM_LOADENS4_14ComposedLayoutINS4_7SwizzleILi3ELi4ELi3EEENS4_18smem_ptr_flag_bitsILi16EEENSR_INS5_IJNSA_ILi8EEENSA_ILi64EEEEEENS5_IJS16_SC_EEEEEEEvNS4_8identityESZ_S1A_vS1B_EENS_8epilogue10collective18CollectiveEpilogueINS1D_23Sm100TmaWarpSpecializedILi4ELi2ELi16ELb1ELb0EEEJNS5_IJS16_SF_SF_EEENS5_IJNSR_IS16_SC_EENSR_INS5_IJNSA_ILi16EEESB_EEENS5_IJSC_S16_EEEEEEEESH_SI_SH_SI_NS1D_6fusion15FusionCallbacksIS1H_NS1P_17LinearCombinationISH_fSH_fLNS_15FloatRoundStyleE2EEES1I_S1O_JEEENS4_5SM1004TMEM4LOAD26SM100_TMEM_LOAD_32dp32b16xENS4_13SM90_TMA_LOADENS10_INS11_ILi1ELi4ELi3EEES14_NSR_INS5_IJS15_S1K_EEENS5_IJS1K_SC_EEEEEEENS4_39AutoVectorizingCopyWithAssumedAlignmentILi128EEENS4_14SM90_TMA_STOREES24_S26_S26_EEEvvEEEEvNT_6ParamsE:
        .type           _ZN7cutlass13device_kernelINS_4gemm6kernel13GemmUniversalIN4cute5tupleIJiiiiEEENS1_10collective13CollectiveMmaINS1_35MainloopSm100TmaUmmaWarpSpecializedILi6ELi2ELi4ENS5_IJNS4_1CILi2EEENSA_ILi1EEESC_EEEEENS5_IJNSA_ILi128EEESF_SF_EEENS_10bfloat16_tENS5_IJlSC_lEEESH_SI_NS4_8TiledMMAINS4_8MMA_AtomIJNS4_26SM100_MMA_F16BF16_2x1SM_SSISH_SH_fLi128ELi128ELNS4_4UMMA5MajorE0ELSN_0ELNSM_7ScaleInE0ELSO_0EEEEEENS4_6LayoutINS5_IJSC_SC_SC_EEENS5_IJNSA_ILi0EEEST_ST_EEEEENS5_IJNS4_10UnderscoreESW_SW_EEEEENS4_18SM100_TMA_2SM_LOADENS4_14ComposedLayoutINS4_7SwizzleILi3ELi4ELi3EEENS4_18smem_ptr_flag_bitsILi16EEENSR_INS5_IJNSA_ILi8EEENSA_ILi64EEEEEENS5_IJS16_SC_EEEEEEEvNS4_8identityESZ_S1A_vS1B_EENS_8epilogue10collective18CollectiveEpilogueINS1D_23Sm100TmaWarpSpecializedILi4ELi2ELi16ELb1ELb0EEEJNS5_IJS16_SF_SF_EEENS5_IJNSR_IS16_SC_EENSR_INS5_IJNSA_ILi16EEESB_EEENS5_IJSC_S16_EEEEEEEESH_SI_SH_SI_NS1D_6fusion15FusionCallbacksIS1H_NS1P_17LinearCombinationISH_fSH_fLNS_15FloatRoundStyleE2EEES1I_S1O_JEEENS4_5SM1004TMEM4LOAD26SM100_TMEM_LOAD_32dp32b16xENS4_13SM90_TMA_LOADENS10_INS11_ILi1ELi4ELi3EEES14_NSR_INS5_IJS15_S1K_EEENS5_IJS1K_SC_EEEEEEENS4_39AutoVectorizingCopyWithAssumedAlignmentILi128EEENS4_14SM90_TMA_STOREES24_S26_S26_EEEvvEEEEvNT_6ParamsE,@function
        .size           _ZN7cutlass13device_kernelINS_4gemm6kernel13GemmUniversalIN4cute5tupleIJiiiiEEENS1_10collective13CollectiveMmaINS1_35MainloopSm100TmaUmmaWarpSpecializedILi6ELi2ELi4ENS5_IJNS4_1CILi2EEENSA_ILi1EEESC_EEEEENS5_IJNSA_ILi128EEESF_SF_EEENS_10bfloat16_tENS5_IJlSC_lEEESH_SI_NS4_8TiledMMAINS4_8MMA_AtomIJNS4_26SM100_MMA_F16BF16_2x1SM_SSISH_SH_fLi128ELi128ELNS4_4UMMA5MajorE0ELSN_0ELNSM_7ScaleInE0ELSO_0EEEEEENS4_6LayoutINS5_IJSC_SC_SC_EEENS5_IJNSA_ILi0EEEST_ST_EEEEENS5_IJNS4_10UnderscoreESW_SW_EEEEENS4_18SM100_TMA_2SM_LOADENS4_14ComposedLayoutINS4_7SwizzleILi3ELi4ELi3EEENS4_18smem_ptr_flag_bitsILi16EEENSR_INS5_IJNSA_ILi8EEENSA_ILi64EEEEEENS5_IJS16_SC_EEEEEEEvNS4_8identityESZ_S1A_vS1B_EENS_8epilogue10collective18CollectiveEpilogueINS1D_23Sm100TmaWarpSpecializedILi4ELi2ELi16ELb1ELb0EEEJNS5_IJS16_SF_SF_EEENS5_IJNSR_IS16_SC_EENSR_INS5_IJNSA_ILi16EEESB_EEENS5_IJSC_S16_EEEEEEEESH_SI_SH_SI_NS1D_6fusion15FusionCallbacksIS1H_NS1P_17LinearCombinationISH_fSH_fLNS_15FloatRoundStyleE2EEES1I_S1O_JEEENS4_5SM1004TMEM4LOAD26SM100_TMEM_LOAD_32dp32b16xENS4_13SM90_TMA_LOADENS10_INS11_ILi1ELi4ELi3EEES14_NSR_INS5_IJS15_S1K_EEENS5_IJS1K_SC_EEEEEEENS4_39AutoVectorizingCopyWithAssumedAlignmentILi128EEENS4_14SM90_TMA_STOREES24_S26_S26_EEEvvEEEEvNT_6ParamsE,(.L_x_203 - _ZN7cutlass13device_kernelINS_4gemm6kernel13GemmUniversalIN4cute5tupleIJiiiiEEENS1_10collective13CollectiveMmaINS1_35MainloopSm100TmaUmmaWarpSpecializedILi6ELi2ELi4ENS5_IJNS4_1CILi2EEENSA_ILi1EEESC_EEEEENS5_IJNSA_ILi128EEESF_SF_EEENS_10bfloat16_tENS5_IJlSC_lEEESH_SI_NS4_8TiledMMAINS4_8MMA_AtomIJNS4_26SM100_MMA_F16BF16_2x1SM_SSISH_SH_fLi128ELi128ELNS4_4UMMA5MajorE0ELSN_0ELNSM_7ScaleInE0ELSO_0EEEEEENS4_6LayoutINS5_IJSC_SC_SC_EEENS5_IJNSA_ILi0EEEST_ST_EEEEENS5_IJNS4_10UnderscoreESW_SW_EEEEENS4_18SM100_TMA_2SM_LOADENS4_14ComposedLayoutINS4_7SwizzleILi3ELi4ELi3EEENS4_18smem_ptr_flag_bitsILi16EEENSR_INS5_IJNSA_ILi8EEENSA_ILi64EEEEEENS5_IJS16_SC_EEEEEEEvNS4_8identityESZ_S1A_vS1B_EENS_8epilogue10collective18CollectiveEpilogueINS1D_23Sm100TmaWarpSpecializedILi4ELi2ELi16ELb1ELb0EEEJNS5_IJS16_SF_SF_EEENS5_IJNSR_IS16_SC_EENSR_INS5_IJNSA_ILi16EEESB_EEENS5_IJSC_S16_EEEEEEEESH_SI_SH_SI_NS1D_6fusion15FusionCallbacksIS1H_NS1P_17LinearCombinationISH_fSH_fLNS_15FloatRoundStyleE2EEES1I_S1O_JEEENS4_5SM1004TMEM4LOAD26SM100_TMEM_LOAD_32dp32b16xENS4_13SM90_TMA_LOADENS10_INS11_ILi1ELi4ELi3EEES14_NSR_INS5_IJS15_S1K_EEENS5_IJS1K_SC_EEEEEEENS4_39AutoVectorizingCopyWithAssumedAlignmentILi128EEENS4_14SM90_TMA_STOREES24_S26_S26_EEEvvEEEEvNT_6ParamsE)
        .other          _ZN7cutlass13device_kernelINS_4gemm6kernel13GemmUniversalIN4cute5tupleIJiiiiEEENS1_10collective13CollectiveMmaINS1_35MainloopSm100TmaUmmaWarpSpecializedILi6ELi2ELi4ENS5_IJNS4_1CILi2EEENSA_ILi1EEESC_EEEEENS5_IJNSA_ILi128EEESF_SF_EEENS_10bfloat16_tENS5_IJlSC_lEEESH_SI_NS4_8TiledMMAINS4_8MMA_AtomIJNS4_26SM100_MMA_F16BF16_2x1SM_SSISH_SH_fLi128ELi128ELNS4_4UMMA5MajorE0ELSN_0ELNSM_7ScaleInE0ELSO_0EEEEEENS4_6LayoutINS5_IJSC_SC_SC_EEENS5_IJNSA_ILi0EEEST_ST_EEEEENS5_IJNS4_10UnderscoreESW_SW_EEEEENS4_18SM100_TMA_2SM_LOADENS4_14ComposedLayoutINS4_7SwizzleILi3ELi4ELi3EEENS4_18smem_ptr_flag_bitsILi16EEENSR_INS5_IJNSA_ILi8EEENSA_ILi64EEEEEENS5_IJS16_SC_EEEEEEEvNS4_8identityESZ_S1A_vS1B_EENS_8epilogue10collective18CollectiveEpilogueINS1D_23Sm100TmaWarpSpecializedILi4ELi2ELi16ELb1ELb0EEEJNS5_IJS16_SF_SF_EEENS5_IJNSR_IS16_SC_EENSR_INS5_IJNSA_ILi16EEESB_EEENS5_IJSC_S16_EEEEEEEESH_SI_SH_SI_NS1D_6fusion15FusionCallbacksIS1H_NS1P_17LinearCombinationISH_fSH_fLNS_15FloatRoundStyleE2EEES1I_S1O_JEEENS4_5SM1004TMEM4LOAD26SM100_TMEM_LOAD_32dp32b16xENS4_13SM90_TMA_LOADENS10_INS11_ILi1ELi4ELi3EEES14_NSR_INS5_IJS15_S1K_EEENS5_IJS1K_SC_EEEEEEENS4_39AutoVectorizingCopyWithAssumedAlignmentILi128EEENS4_14SM90_TMA_STOREES24_S26_S26_EEEvvEEEEvNT_6ParamsE,@"STO_CUDA_ENTRY STV_DEFAULT"
_ZN7cutlass13device_kernelINS_4gemm6kernel13GemmUniversalIN4cute5tupleIJiiiiEEENS1_10collective13CollectiveMmaINS1_35MainloopSm100TmaUmmaWarpSpecializedILi6ELi2ELi4ENS5_IJNS4_1CILi2EEENSA_ILi1EEESC_EEEEENS5_IJNSA_ILi128EEESF_SF_EEENS_10bfloat16_tENS5_IJlSC_lEEESH_SI_NS4_8TiledMMAINS4_8MMA_AtomIJNS4_26SM100_MMA_F16BF16_2x1SM_SSISH_SH_fLi128ELi128ELNS4_4UMMA5MajorE0ELSN_0ELNSM_7ScaleInE0ELSO_0EEEEEENS4_6LayoutINS5_IJSC_SC_SC_EEENS5_IJNSA_ILi0EEEST_ST_EEEEENS5_IJNS4_10UnderscoreESW_SW_EEEEENS4_18SM100_TMA_2SM_LOADENS4_14ComposedLayoutINS4_7SwizzleILi3ELi4ELi3EEENS4_18smem_ptr_flag_bitsILi16EEENSR_INS5_IJNSA_ILi8EEENSA_ILi64EEEEEENS5_IJS16_SC_EEEEEEEvNS4_8identityESZ_S1A_vS1B_EENS_8epilogue10collective18CollectiveEpilogueINS1D_23Sm100TmaWarpSpecializedILi4ELi2ELi16ELb1ELb0EEEJNS5_IJS16_SF_SF_EEENS5_IJNSR_IS16_SC_EENSR_INS5_IJNSA_ILi16EEESB_EEENS5_IJSC_S16_EEEEEEEESH_SI_SH_SI_NS1D_6fusion15FusionCallbacksIS1H_NS1P_17LinearCombinationISH_fSH_fLNS_15FloatRoundStyleE2EEES1I_S1O_JEEENS4_5SM1004TMEM4LOAD26SM100_TMEM_LOAD_32dp32b16xENS4_13SM90_TMA_LOADENS10_INS11_ILi1ELi4ELi3EEES14_NSR_INS5_IJS15_S1K_EEENS5_IJS1K_SC_EEEEEEENS4_39AutoVectorizingCopyWithAssumedAlignmentILi128EEENS4_14SM90_TMA_STOREES24_S26_S26_EEEvvEEEEvNT_6ParamsE:
[----:B------:R-:W1:Y:S01]  /*0000*/  LDC R1, c[0x0][0x37c] ;  /* 0x0000df00ff017b82 */ /* 0x000e620000000800 */
[----:B------:R-:W2:Y:S01]  /*0010*/  S2R R72, SR_TID.X ;  /* 0x0000000000487919 */ /* 0x000ea20000002100 */
[----:B------:R-:W3:Y:S06]  /*0020*/  LDCU.64 UR6, c[0x0][0x890] ;  /* 0x00011200ff0677ac */ /* 0x000eec0008000a00 */
[----:B------:R-:W4:Y:S01]  /*0030*/  S2UR UR37, SR_CgaCtaId ;  /* 0x00000000002579c3 */ /* 0x000f220000008800 */
[----:B------:R-:W-:Y:S02]  /*0040*/  PRMT R59, RZ, 0x7610, R59 ;  /* 0x00007610ff3b7816 */ /* 0x000fe4000000003b */
[----:B------:R-:W-:Y:S01]  /*0050*/  ELECT P1, URZ, PT ;  /* 0x0000000000ff782f */ /* 0x000fe20003820000 */
[----:B------:R-:W1:Y:S01]  /*0060*/  LDCU.64 UR46, c[0x0][0x358] ;  /* 0x00006b00ff2e77ac */ /* 0x000e620008000a00 */
[----:B---3--:R-:W-:-:S04]  /*0070*/  UISETP.NE.U32.AND UP0, UPT, UR6, URZ, UPT ;  /* 0x000000ff0600728c */ /* 0x008fc8000bf05070 */
[----:B------:R-:W-:Y:S02]  /*0080*/  UISETP.NE.AND.EX UP0, UPT, UR7, URZ, UPT, UP0 ;  /* 0x000000ff0700728c */ /* 0x000fe4000bf05300 */
[----:B----4-:R-:W-:Y:S02]  /*0090*/  ULOP3.LUT UR5, UR37, 0x1, URZ, 0xc0, !UPT ;  /* 0x0000000125057892 */ /* 0x010fe4000f8ec0ff */
[----:B------:R-:W-:Y:S01]  /*00a0*/  ULOP3.LUT UR4, UR37, 0x1, URZ, 0x3c, !UPT ;  /* 0x0000000125047892 */ /* 0x000fe2000f8e3cff */
[----:B--2---:R-:W-:-:S05]  /*00b0*/  SHF.R.U32.HI R66, RZ, 0x5, R72 ;  /* 0x00000005ff427819 */ /* 0x004fca0000011648 */
[----:B------:R-:W2:Y:S02]  /*00c0*/  SHFL.IDX PT, R0, R66, RZ, 0x1f ;  /* 0x00001fff42007589 */ /* 0x000ea400000e0000 */
[----:B--2---:R-:W-:Y:S01]  /*00d0*/  R2UR UR10, R0 ;  /* 0x00000000000a72ca */ /* 0x004fe200000e0000 */
[----:B-1----:R-:W-:-:S14]  /*00e0*/  BRA.U UP0, `(.L_x_0) ;  /* 0x00000001002c7547 */ /* 0x002fdc000b800000 */
[----:B------:R-:W1:Y:S02]  /*00f0*/  LDCU.64 UR8, c[0x0][0x888] ;  /* 0x00011100ff0877ac */ /* 0x000e640008000a00 */
[----:B-1----:R-:W-:-:S04]  /*0100*/  UISETP.NE.U32.AND UP0, UPT, UR8, URZ, UPT ;  /* 0x000000ff0800728c */ /* 0x002fc8000bf05070 */
[----:B------:R-:W-:-:S09]  /*0110*/  UISETP.NE.AND.EX UP0, UPT, UR9, URZ, UPT, UP0 ;  /* 0x000000ff0900728c */ /* 0x000fd2000bf05300 */
[----:B------:R-:W-:Y:S05]  /*0120*/  BRA.U !UP0, `(.L_x_1) ;  /* 0x0000000108107547 */ /* 0x000fea000b800000 */
[----:B------:R-:W1:Y:S02]  /*0130*/  LDC.64 R2, c[0x0][0x888] ;  /* 0x00022200ff027b82 */ /* 0x000e640000000a00 */
[----:B-1----:R1:W5:Y:S01]  /*0140*/  LDG.E R35, desc[UR46][R2.64] ;  /* 0x0000002e02237981 */ /* 0x002362000c1e1900 */
[----:B------:R-:W-:Y:S01]  /*0150*/  HFMA2 R59, -RZ, RZ, 0, 5.9604644775390625e-08 ;  /* 0x00000001ff3b7431 */ /* 0x000fe200000001ff */
[----:B------:R-:W-:Y:S05]  /*0160*/  BRA `(.L_x_0) ;  /* 0x00000000000c7947 */ /* 0x000fea0003800000 */
.L_x_1:
[----:B------:R-:W1:Y:S01]  /*0170*/  LDCU UR8, c[0x0][0x880] ;  /* 0x00011000ff0877ac */ /* 0x000e620008000800 */
[----:B------:R-:W-:Y:S01]  /*0180*/  HFMA2 R59, -RZ, RZ, 0, 5.9604644775390625e-08 ;  /* 0x00000001ff3b7431 */ /* 0x000fe200000001ff */
[----:B-1----:R-:W-:-:S07]  /*0190*/  MOV R35, UR8 ;  /* 0x0000000800237c02 */ /* 0x002fce0008000f00 */
.L_x_0:
[----:B------:R-:W2:Y:S02]  /*01a0*/  LDCU.64 UR8, c[0x0][0x8b0] ;  /* 0x00011600ff0877ac */ /* 0x000ea40008000a00 */
[----:B--2---:R-:W-:-:S04]  /*01b0*/  UISETP.NE.U32.AND UP0, UPT, UR8, URZ, UPT ;  /* 0x000000ff0800728c */ /* 0x004fc8000bf05070 */
[----:B------:R-:W-:-:S09]  /*01c0*/  UISETP.NE.AND.EX UP0, UPT, UR9, URZ, UPT, UP0 ;  /* 0x000000ff0900728c */ /* 0x000fd2000bf05300 */
[----:B------:R-:W-:Y:S05]  /*01d0*/  BRA.U UP0, `(.L_x_2) ;  /* 0x0000000100247547 */ /* 0x000fea000b800000 */
[----:B------:R-:W2:Y:S02]  /*01e0*/  LDCU.64 UR8, c[0x0][0x8a8] ;  /* 0x00011500ff0877ac */ /* 0x000ea40008000a00 */
[----:B--2---:R-:W-:-:S04]  /*01f0*/  UISETP.NE.U32.AND UP0, UPT, UR8, URZ, UPT ;  /* 0x000000ff0800728c */ /* 0x004fc8000bf05070 */
[----:B------:R-:W-:-:S09]  /*0200*/  UISETP.NE.AND.EX UP0, UPT, UR9, URZ, UPT, UP0 ;  /* 0x000000ff0900728c */ /* 0x000fd2000bf05300 */
[----:B------:R-:W-:Y:S05]  /*0210*/  BRA.U !UP0, `(.L_x_3) ;  /* 0x00000001080c7547 */ /* 0x000fea000b800000 */
[----:B------:R-:W2:Y:S02]  /*0220*/  LDC.64 R32, c[0x0][0x8a8] ;  /* 0x00022a00ff207b82 */ /* 0x000ea40000000a00 */
[----:B--2---:R2:W5:Y:S01]  /*0230*/  LDG.E R32, desc[UR46][R32.64] ;  /* 0x0000002e20207981 */ /* 0x004562000c1e1900 */
[----:B------:R-:W-:Y:S05]  /*0240*/  BRA `(.L_x_2) ;  /* 0x0000000000087947 */ /* 0x000fea0003800000 */
.L_x_3:
[----:B------:R-:W2:Y:S02]  /*0250*/  LDCU UR8, c[0x0][0x8a0] ;  /* 0x00011400ff0877ac */ /* 0x000ea40008000800 */
[----:B--2---:R-:W-:Y:S02]  /*0260*/  MOV R32, UR8 ;  /* 0x0000000800207c02 */ /* 0x004fe40008000f00 */
.L_x_2:
[----:B------:R-:W-:Y:S01]  /*0270*/  IMAD.U32 R0, RZ, RZ, UR10 ;  /* 0x0000000aff007e24 */ /* 0x000fe2000f8e00ff */
[----:B------:R-:W-:Y:S04]  /*0280*/  BSSY.RECONVERGENT B0, `(.L_x_4) ;  /* 0x000000c000007945 */ /* 0x000fe80003800200 */
[C---:B------:R-:W-:Y:S02]  /*0290*/  ISETP.NE.OR P2, PT, R0.reuse, 0x1, !P1 ;  /* 0x000000010000780c */ /* 0x040fe40004f45670 */
[----:B------:R-:W-:-:S11]  /*02a0*/  ISETP.NE.OR P0, PT, R0, 0x3, !P1 ;  /* 0x000000030000780c */ /* 0x000fd60004f05670 */
[----:B------:R-:W-:Y:S05]  /*02b0*/  @P2 BRA `(.L_x_5) ;  /* 0x0000000000202947 */ /* 0x000fea0003800000 */
[----:B------:R-:W3:Y:S02]  /*02c0*/  LDCU.64 UR8, c[0x0][0x348] ;  /* 0x00006900ff0877ac */ /* 0x000ee40008000a00 */
[----:B---3--:R-:W-:Y:S02]  /*02d0*/  UIADD3 UR12, UP1, UPT, UR8, 0x80, URZ ;  /* 0x00000080080c7890 */ /* 0x008fe4000ff3e0ff */
[----:B------:R-:W-:Y:S02]  /*02e0*/  UIADD3 UR8, UP0, UPT, UR8, 0x180, URZ ;  /* 0x0000018008087890 */ /* 0x000fe4000ff1e0ff */
[----:B------:R-:W-:Y:S02]  /*02f0*/  UIADD3.X UR13, UPT, UPT, URZ, UR9, URZ, UP1, !UPT ;  /* 0x00000009ff0d7290 */ /* 0x000fe40008ffe4ff */
[----:B------:R-:W-:-:S07]  /*0300*/  UIADD3.X UR9, UPT, UPT, URZ, UR9, URZ, UP0, !UPT ;  /* 0x00000009ff097290 */ /* 0x000fce00087fe4ff */
[----:B------:R3:W-:Y:S02]  /*0310*/  UTMACCTL.PF [UR12] ;  /* 0x000000000c0079b9 */ /* 0x0007e40008040000 */
[----:B------:R3:W-:Y:S02]  /*0320*/  UTMACCTL.PF [UR8] ;  /* 0x00000000080079b9 */ /* 0x0007e40008040000 */
[----:B---3--:R-:W-:Y:S01]  /*0330*/  NOP ;  /* 0x0000000000007918 */ /* 0x008fe20000000000 */
.L_x_5:
[----:B------:R-:W-:Y:S05]  /*0340*/  BSYNC.RECONVERGENT B0 ;  /* 0x0000000000007941 */ /* 0x000fea0003800200 */
.L_x_4:
[----:B------:R-:W-:Y:S04]  /*0350*/  BSSY.RECONVERGENT B0, `(.L_x_6) ;  /* 0x000000a000007945 */ /* 0x000fe80003800200 */
        /* <DEDUP_REMOVED lines=9> */
.L_x_7:
[----:B------:R-:W-:Y:S05]  /*03f0*/  BSYNC.RECONVERGENT B0 ;  /* 0x0000000000007941 */ /* 0x000fea0003800200 */
.L_x_6:
[----:B------:R-:W3:Y:S01]  /*0400*/  LDCU.64 UR8, c[0x0][0x888] ;  /* 0x00011100ff0877ac */ /* 0x000ee20008000a00 */
[----:B------:R-:W-:Y:S02]  /*0410*/  UISETP.EQ.U32.AND UP1, UPT, UR6, URZ, UPT ;  /* 0x000000ff0600728c */ /* 0x000fe4000bf22070 */
[----:B------:R-:W-:Y:S02]  /*0420*/  UPLOP3.LUT UP5, UPT, UPT, UPT, UPT, 0x80, 0x8 ;  /* 0x000000000008789c */ /* 0x000fe40003faf070 */
[----:B---3--:R-:W-:-:S04]  /*0430*/  UISETP.NE.U32.AND UP0, UPT, UR8, URZ, UPT ;  /* 0x000000ff0800728c */ /* 0x008fc8000bf05070 */
[----:B------:R-:W-:-:S04]  /*0440*/  UISETP.NE.AND.EX UP0, UPT, UR9, URZ, UPT, UP0 ;  /* 0x000000ff0900728c */ /* 0x000fc8000bf05300 */
[----:B------:R-:W-:-:S04]  /*0450*/  UISETP.EQ.OR.EX UP2, UPT, UR7, URZ, !UP0, UP1 ;  /* 0x000000ff0700728c */ /* 0x000fc8000c742710 */
[----:B------:R-:W-:-:S05]  /*0460*/  UP2UR UR50, UPR, URZ, 0x4 ;  /* 0x00000004ff327883 */ /* 0x000fca0008000000 */
[----:B------:R-:W-:Y:S07]  /*0470*/  BRA.U !UP2, `(.L_x_8) ;  /* 0x000000010a207547 */ /* 0x000fee000b800000 */
[----:B------:R-:W-:Y:S01]  /*0480*/  UISETP.NE.U32.AND UP2, UPT, UR6, URZ, UPT ;  /* 0x000000ff0600728c */ /* 0x000fe2000bf45070 */
[----:B-----5:R-:W-:Y:S01]  /*0490*/  FSETP.NEU.AND P0, PT, R35, RZ, PT ;  /* 0x000000ff2300720b */ /* 0x020fe20003f0d000 */
[----:B------:R-:W-:Y:S02]  /*04a0*/  USEL UR6, URZ, 0xffffffff, UP0 ;  /* 0xffffffffff067887 */ /* 0x000fe40008000000 */
[----:B------:R-:W-:-:S10]  /*04b0*/  UISETP.NE.AND.EX UP2, UPT, UR7, URZ, UPT, UP2 ;  /* 0x000000ff0700728c */ /* 0x000fd4000bf45320 */
[----:B------:R-:W-:Y:S01]  /*04c0*/  VOTEU.ANY UP1, P0 ;  /* 0x0000000000ff7886 */ /* 0x000fe20000020100 */
[----:B------:R-:W-:-:S04]  /*04d0*/  @!UP2 USEL UR6, URZ, 0xffffffff, UP1 ;  /* 0xffffffffff06a887 */ /* 0x000fc80008800000 */
[----:B------:R-:W-:-:S04]  /*04e0*/  ULOP3.LUT UR6, UR6, 0x1, URZ, 0xc0, !UPT ;  /* 0x0000000106067892 */ /* 0x000fc8000f8ec0ff */
[----:B------:R-:W-:-:S11]  /*04f0*/  UISETP.NE.U32.AND UP5, UPT, UR6, 0x1, UPT ;  /* 0x000000010600788c */ /* 0x000fd6000bfa5070 */
.L_x_8:
[----:B------:R-:W3:Y:S01]  /*0500*/  SHFL.IDX PT, R0, R66, RZ, 0x1f ;  /* 0x00001fff42007589 */ /* 0x000ee200000e0000 */
[----:B------:R-:W-:-:S04]  /*0510*/  UISETP.NE.AND UP1, UPT, UR10, 0x2, UPT ;  /* 0x000000020a00788c */ /* 0x000fc8000bf25270 */
[----:B------:R-:W-:Y:S02]  /*0520*/  UISETP.EQ.AND UP2, UPT, UR5, URZ, !UP1 ;  /* 0x000000ff0500728c */ /* 0x000fe4000cf42270 */
[----:B------:R-:W-:-:S04]  /*0530*/  USEL UR6, URZ, 0x1, UP1 ;  /* 0x00000001ff067887 */ /* 0x000fc80008800000 */
[----:B------:R-:W-:Y:S02]  /*0540*/  PLOP3.LUT P5, PT, P1, PT, UP2, 0x80, 0x8 ;  /* 0x000000000008781c */ /* 0x000fe40000faf028 */
[----:B---3--:R-:W-:-:S13]  /*0550*/  ISETP.NE.AND P0, PT, R0, RZ, PT ;  /* 0x000000ff0000720c */ /* 0x008fda0003f05270 */
[----:B------:R-:W-:Y:S05]  /*0560*/  @P0 BRA `(.L_x_9) ;  /* 0x0000000000540947 */ /* 0x000fea0003800000 */
[----:B------:R-:W-:Y:S01]  /*0570*/  UMOV UR8, 0x400 ;  /* 0x0000040000087882 */ /* 0x000fe20000000000 */
[----:B------:R-:W-:Y:S01]  /*0580*/  UMOV UR7, 0x1 ;  /* 0x0000000100077882 */ /* 0x000fe20000000000 */
[----:B------:R-:W-:Y:S02]  /*0590*/  ULEA UR8, UR37, UR8, 0x18 ;  /* 0x0000000825087291 */ /* 0x000fe4000f8ec0ff */
[----:B------:R-:W-:-:S04]  /*05a0*/  UIADD3 UR12, UPT, UPT, -UR7, 0x100000, URZ ;  /* 0x00100000070c7890 */ /* 0x000fc8000fffe1ff */
[----:B------:R-:W-:Y:S02]  /*05b0*/  USHF.L.U32 UR13, UR12, 0xb, URZ ;  /* 0x0000000b0c0d7899 */ /* 0x000fe400080006ff */
[----:B------:R-:W-:Y:S01]  /*05c0*/  USHF.L.U32 UR12, UR12, 0x1, URZ ;  /* 0x000000010c0c7899 */ /* 0x000fe200080006ff */
[----:B------:R-:W-:Y:S01]  /*05d0*/  ELECT P0, URZ, PT ;  /* 0x0000000000ff782f */ /* 0x000fe20003800000 */
[----:B------:R-:W3:Y:S10]  /*05e0*/  FENCE.VIEW.ASYNC.S ;  /* 0x00000000000073c6 */ /* 0x000ef40000000000 */
[----:B---3--:R3:W4:Y:S01]  /*05f0*/  SYNCS.EXCH.64 URZ, [UR8], UR12 ;  /* 0x0000000c08ff75b2 */ /* 0x0087220008000100 */
[----:B------:R3:W1:Y:S01]  /*0600*/  SYNCS.EXCH.64 URZ, [UR8+0x30], UR12 ;  /* 0x0000300c08ff75b2 */ /* 0x0006620008000100 */
        /* <DEDUP_REMOVED lines=10> */
[----:B------:R-:W-:Y:S01]  /*06b0*/  NOP ;  /* 0x0000000000007918 */ /* 0x000fe20000000000 */
.L_x_9:
[----:B------:R-:W2:Y:S01]  /*06c0*/  SHFL.IDX PT, R0, R66, RZ, 0x1f ;  /* 0x00001fff42007589 */ /* 0x000ea200000e0000 */
[----:B------:R-:W-:Y:S01]  /*06d0*/  NOP ;  /* 0x0000000000007918 */ /* 0x000fe20000000000 */
[----:B--2---:R-:W-:-:S13]  /*06e0*/  ISETP.NE.AND P0, PT, R0, 0x1, PT ;  /* 0x000000010000780c */ /* 0x004fda0003f05270 */
[----:B------:R-:W-:Y:S05]  /*06f0*/  @P0 BRA `(.L_x_10) ;  /* 0x0000000000540947 */ /* 0x000fea0003800000 */
[----:B------:R-:W-:Y:S01]  /*0700*/  UMOV UR9, 0x400 ;  /* 0x0000040000097882 */ /* 0x000fe20000000000 */
[----:B---3--:R-:W-:Y:S01]  /*0710*/  UMOV UR8, 0x20 ;  /* 0x0000002000087882 */ /* 0x008fe20000000000 */
[----:B------:R-:W-:Y:S01]  /*0720*/  UMOV UR7, 0x80 ;  /* 0x0000008000077882 */ /* 0x000fe20000000000 */
[----:B------:R-:W-:Y:S02]  /*0730*/  ULEA UR9, UR37, UR9, 0x18 ;  /* 0x0000000925097291 */ /* 0x000fe4000f8ec0ff */
[----:B------:R-:W-:-:S04]  /*0740*/  UIADD3 UR12, UPT, UPT, -UR8, 0x100000, URZ ;  /* 0x00100000080c7890 */ /* 0x000fc8000fffe1ff */
[----:B------:R-:W-:Y:S02]  /*0750*/  USHF.L.U32 UR13, UR12, 0xb, URZ ;  /* 0x0000000b0c0d7899 */ /* 0x000fe400080006ff */
[----:B------:R-:W-:Y:S02]  /*0760*/  USHF.L.U32 UR12, UR12, 0x1, URZ ;  /* 0x000000010c0c7899 */ /* 0x000fe400080006ff */
[----:B------:R-:W-:-:S04]  /*0770*/  UIADD3 UR14, UPT, UPT, -UR7, 0x100000, URZ ;  /* 0x00100000070e7890 */ /* 0x000fc8000fffe1ff */
[----:B------:R-:W-:Y:S02]  /*0780*/  USHF.L.U32 UR15, UR14, 0xb, URZ ;  /* 0x0000000b0e0f7899 */ /* 0x000fe400080006ff */
[----:B------:R-:W-:Y:S01]  /*0790*/  USHF.L.U32 UR14, UR14, 0x1, URZ ;  /* 0x000000010e0e7899 */ /* 0x000fe200080006ff */
[----:B------:R-:W-:Y:S01]  /*07a0*/  ELECT P0, URZ, PT ;  /* 0x0000000000ff782f */ /* 0x000fe20003800000 */
[----:B------:R-:W2:Y:S02]  /*07b0*/  FENCE.VIEW.ASYNC.S ;  /* 0x00000000000073c6 */ /* 0x000ea40000000000 */
[----:B--2---:R2:W3:Y:S08]  /*07c0*/  SYNCS.EXCH.64 URZ, [UR9+0x60], UR12 ;  /* 0x0000600c09ff75b2 */ /* 0x0044f00008000100 */
        /* <DEDUP_REMOVED lines=8> */
.L_x_10:
[----:B------:R-:W4:Y:S01]  /*0850*/  SHFL.IDX PT, R0, R66, RZ, 0x1f ;  /* 0x00001fff42007589 */ /* 0x000f2200000e0000 */
[----:B------:R-:W-:Y:S01]  /*0860*/  NOP ;  /* 0x0000000000007918 */ /* 0x000fe20000000000 */
[----:B----4-:R-:W-:-:S13]  /*0870*/  ISETP.NE.AND P0, PT, R0, 0x3, PT ;  /* 0x000000030000780c */ /* 0x010fda0003f05270 */
[----:B------:R-:W-:Y:S05]  /*0880*/  @P0 BRA `(.L_x_11) ;  /* 0x00000000002c0947 */ /* 0x000fea0003800000 */
[----:B---3--:R-:W-:Y:S01]  /*0890*/  UMOV UR8, 0x400 ;  /* 0x0000040000087882 */ /* 0x008fe20000000000 */
[----:B------:R-:W-:Y:S01]  /*08a0*/  UMOV UR7, 0x20 ;  /* 0x0000002000077882 */ /* 0x000fe20000000000 */
[----:B------:R-:W-:Y:S02]  /*08b0*/  ULEA UR8, UR37, UR8, 0x18 ;  /* 0x0000000825087291 */ /* 0x000fe4000f8ec0ff */
[----:B--2---:R-:W-:-:S04]  /*08c0*/  UIADD3 UR12, UPT, UPT, -UR7, 0x100000, URZ ;  /* 0x00100000070c7890 */ /* 0x004fc8000fffe1ff */
[----:B------:R-:W-:Y:S02]  /*08d0*/  USHF.L.U32 UR13, UR12, 0xb, URZ ;  /* 0x0000000b0c0d7899 */ /* 0x000fe400080006ff */
[----:B------:R-:W-:Y:S01]  /*08e0*/  USHF.L.U32 UR12, UR12, 0x1, URZ ;  /* 0x000000010c0c7899 */ /* 0x000fe200080006ff */
[----:B------:R-:W-:Y:S01]  /*08f0*/  ELECT P0, URZ, PT ;  /* 0x0000000000ff782f */ /* 0x000fe20003800000 */
[----:B------:R-:W2:Y:S10]  /*0900*/  FENCE.VIEW.ASYNC.S ;  /* 0x00000000000073c6 */ /* 0x000eb40000000000 */
[----:B--2---:R4:W2:Y:S01]  /*0910*/  SYNCS.EXCH.64 URZ, [UR8+0xa0], UR12 ;  /* 0x0000a00c08ff75b2 */ /* 0x0048a20008000100 */
[----:B------:R4:W3:Y:S02]  /*0920*/  SYNCS.EXCH.64 URZ, [UR8+0xa8], UR12 ;  /* 0x0000a80c08ff75b2 */ /* 0x0008e40008000100 */
[----:B----4-:R-:W-:Y:S01]  /*0930*/  NOP ;  /* 0x0000000000007918 */ /* 0x010fe20000000000 */
.L_x_11:
[----:B------:R-:W4:Y:S01]  /*0940*/  SHFL.IDX PT, R0, R66, RZ, 0x1f ;  /* 0x00001fff42007589 */ /* 0x000f2200000e0000 */
[----:B------:R-:W-:Y:S01]  /*0950*/  NOP ;  /* 0x0000000000007918 */ /* 0x000fe20000000000 */
[----:B----4-:R-:W-:-:S13]  /*0960*/  ISETP.NE.AND P0, PT, R0, 0x4, PT ;  /* 0x000000040000780c */ /* 0x010fda0003f05270 */
[----:B------:R-:W-:Y:S05]  /*0970*/  @P0 BRA `(.L_x_12) ;  /* 0x0000000000480947 */ /* 0x000fea0003800000 */
[----:B--2---:R-:W-:Y:S01]  /*0980*/  UMOV UR9, 0x1e0 ;  /* 0x000001e000097882 */ /* 0x004fe20000000000 */
[----:B---3--:R-:W-:Y:S01]  /*0990*/  UMOV UR8, 0x400 ;  /* 0x0000040000087882 */ /* 0x008fe20000000000 */
[----:B------:R-:W-:Y:S01]  /*09a0*/  USEL UR9, UR9, 0x1a0, UP5 ;  /* 0x000001a009097887 */ /* 0x000fe2000a800000 */
        /* <DEDUP_REMOVED lines=10> */
[----:B--2---:R4:W2:Y:S08]  /*0a50*/  SYNCS.EXCH.64 URZ, [UR8+0xb0], UR12 ;  /* 0x0000b00c08ff75b2 */ /* 0x0048b00008000100 */
[----:B------:R4:W3:Y:S01]  /*0a60*/  SYNCS.EXCH.64 URZ, [UR8+0xc0], UR14 ;  /* 0x0000c00e08ff75b2 */ /* 0x0008e20008000100 */
[----:B------:R4:W1:Y:S01]  /*0a70*/  SYNCS.EXCH.64 URZ, [UR8+0xb8], UR12 ;  /* 0x0000b80c08ff75b2 */ /* 0x0008620008000100 */
[----:B------:R4:W1:Y:S02]  /*0a80*/  SYNCS.EXCH.64 URZ, [UR8+0xc8], UR14 ;  /* 0x0000c80e08ff75b2 */ /* 0x0008640008000100 */
[----:B----4-:R-:W-:Y:S01]  /*0a90*/  NOP ;  /* 0x0000000000007918 */ /* 0x010fe20000000000 */
.L_x_12:
[----:B------:R-:W4:Y:S01]  /*0aa0*/  SHFL.IDX PT, R0, R66, RZ, 0x1f ;  /* 0x00001fff42007589 */ /* 0x000f2200000e0000 */
[----:B------:R-:W-:Y:S01]  /*0ab0*/  NOP ;  /* 0x0000000000007918 */ /* 0x000fe20000000000 */
[----:B----4-:R-:W-:-:S13]  /*0ac0*/  ISETP.NE.AND P0, PT, R0, 0x5, PT ;  /* 0x000000050000780c */ /* 0x010fda0003f05270 */
[----:B------:R-:W-:Y:S05]  /*0ad0*/  @P0 BRA `(.L_x_13) ;  /* 0x0000000000540947 */ /* 0x000fea0003800000 */
[----:B--2---:R-:W-:Y:S01]  /*0ae0*/  UMOV UR9, 0x400 ;  /* 0x0000040000097882 */ /* 0x004fe20000000000 */
        /* <DEDUP_REMOVED lines=14> */
[----:B------:R4:W1:Y:S01]  /*0bd0*/  SYNCS.EXCH.64 URZ, [UR9+0xf8], UR14 ;  /* 0x0000f80e09ff75b2 */ /* 0x0008620008000100 */
[----:B------:R4:W1:Y:S01]  /*0be0*/  SYNCS.EXCH.64 URZ, [UR9+0xe0], UR12 ;  /* 0x0000e00c09ff75b2 */ /* 0x0008620008000100 */
[----:B------:R4:W1:Y:S01]  /*0bf0*/  SYNCS.EXCH.64 URZ, [UR9+0x100], UR14 ;  /* 0x0001000e09ff75b2 */ /* 0x0008620008000100 */
[----:B------:R4:W1:Y:S01]  /*0c00*/  SYNCS.EXCH.64 URZ, [UR9+0xe8], UR12 ;  /* 0x0000e80c09ff75b2 */ /* 0x0008620008000100 */
[----:B------:R4:W1:Y:S02]  /*0c10*/  SYNCS.EXCH.64 URZ, [UR9+0x108], UR14 ;  /* 0x0001080e09ff75b2 */ /* 0x0008640008000100 */
[----:B----4-:R-:W-:Y:S01]  /*0c20*/  NOP ;  /* 0x0000000000007918 */ /* 0x010fe20000000000 */
.L_x_13:
[----:B------:R-:W4:Y:S01]  /*0c30*/  SHFL.IDX PT, R0, R66, RZ, 0x1f ;  /* 0x00001fff42007589 */ /* 0x000f2200000e0000 */
[----:B------:R-:W-:Y:S01]  /*0c40*/  ISETP.NE.OR P1, PT, RZ, UR10, !P1 ;  /* 0x0000000aff007c0c */ /* 0x000fe2000cf25670 */
        /* <DEDUP_REMOVED lines=12> */
[----:B------:R4:W3:Y:S01]  /*0d10*/  SYNCS.EXCH.64 URZ, [UR8+0x120], UR12 ;  /* 0x0001200c08ff75b2 */ /* 0x0008e20008000100 */
[----:B------:R4:W1:Y:S01]  /*0d20*/  SYNCS.EXCH.64 URZ, [UR8+0x118], UR12 ;  /* 0x0001180c08ff75b2 */ /* 0x0008620008000100 */
[----:B------:R4:W1:Y:S02]  /*0d30*/  SYNCS.EXCH.64 URZ, [UR8+0x128], UR12 ;  /* 0x0001280c08ff75b2 */ /* 0x0008640008000100 */
[----:B----4-:R-:W-:Y:S01]  /*0d40*/  NOP ;  /* 0x0000000000007918 */ /* 0x010fe20000000000 */
.L_x_14:
[----:B------:R-:W-:Y:S01]  /*0d50*/  VOTEU.ALL UP1, P1 ;  /* 0x0000000000ff7886 */ /* 0x000fe20000820000 */
[----:B---3--:R-:W3:Y:S01]  /*0d60*/  LDCU UR8, c[0x0][0x36c] ;  /* 0x00006d80ff0877ac */ /* 0x008ee20008000800 */
[----:B------:R-:W-:Y:S01]  /*0d70*/  NOP ;  /* 0x0000000000007918 */ /* 0x000fe20000000000 */
[----:B------:R-:W-:Y:S01]  /*0d80*/  LOP3.LUT R10, R72, 0x1f, RZ, 0xc0, !PT ;  /* 0x0000001f480a7812 */ /* 0x000fe200078ec0ff */
[----:B--2---:R-:W-:Y:S01]  /*0d90*/  UMOV UR12, 0x20 ;  /* 0x00000020000c7882 */ /* 0x004fe20000000000 */
[----:B------:R-:W-:Y:S01]  /*0da0*/  @!UP1 UMOV UR7, 0x400 ;  /* 0x0000040000079882 */ /* 0x000fe20000000000 */
[----:B------:R-:W-:-:S04]  /*0db0*/  @!UP1 UIADD3 UR12, UPT, UPT, -UR12, 0x100000, URZ ;  /* 0x001000000c0c9890 */ /* 0x000fc8000fffe1ff */
[----:B------:R-:W-:Y:S02]  /*0dc0*/  @!UP1 USHF.L.U32 UR13, UR12, 0xb, URZ ;  /* 0x0000000b0c0d9899 */ /* 0x000fe400080006ff */
[----:B------:R-:W-:Y:S02]  /*0dd0*/  @!UP1 USHF.L.U32 UR12, UR12, 0x1, URZ ;  /* 0x000000010c0c9899 */ /* 0x000fe400080006ff */
[----:B------:R-:W-:Y:S01]  /*0de0*/  @!UP1 ULEA UR7, UR37, UR7, 0x18 ;  /* 0x0000000725079291 */ /* 0x000fe2000f8ec0ff */
[----:B------:R-:W-:Y:S01]  /*0df0*/  VOTEU.ALL UP1, P1 ;  /* 0x0000000000ff7886 */ /* 0x000fe20000820000 */
[----:B------:R-:W-:Y:S01]  /*0e00*/  UISETP.NE.AND UP4, UPT, UR10, URZ, UPT ;  /* 0x000000ff0a00728c */ /* 0x000fe2000bf85270 */
[----:B------:R-:W2:Y:S09]  /*0e10*/  FENCE.VIEW.ASYNC.S ;  /* 0x00000000000073c6 */ /* 0x000eb20000000000 */
[----:B--2---:R2:W4:Y:S01]  /*0e20*/  @!UP1 SYNCS.EXCH.64 URZ, [UR7+0x130], UR12 ;  /* 0x0001300c07ff95b2 */ /* 0x0045220008000100 */
[----:B---3--:R-:W-:-:S09]  /*0e30*/  UISETP.EQ.U32.AND UP1, UPT, UR8, 0x1, UPT ;  /* 0x000000010800788c */ /* 0x008fd2000bf22070 */
[----:B------:R-:W-:Y:S05]  /*0e40*/  BRA.U !UP1, `(.L_x_15) ;  /* 0x0000000109087547 */ /* 0x000fea000b800000 */
[----:B-1--4-:R-:W-:Y:S01]  /*0e50*/  UCGABAR_ARV ;  /* 0x00000000000079c7 */ /* 0x012fe20008000000 */
[----:B------:R-:W-:Y:S05]  /*0e60*/  BRA `(.L_x_16) ;  /* 0x0000000000047947 */ /* 0x000fea0003800000 */
.L_x_15:
[----:B-1--4-:R-:W-:Y:S01]  /*0e70*/  NOP ;  /* 0x0000000000007918 */ /* 0x012fe20000000000 */
.L_x_16:
[----:B------:R-:W1:Y:S01]  /*0e80*/  S2R R11, SR_CTAID.X ;  /* 0x00000000000b7919 */ /* 0x000e620000002500 */
[----:B------:R-:W-:-:S05]  /*0e90*/  CS2R.32 R60, SR_CgaSize ;  /* 0x00000000003c7805 */ /* 0x000fca0000008a00 */
[----:B------:R-:W-:-:S05]  /*0ea0*/  IMAD R60, R60, -0xa0, RZ ;  /* 0xffffff603c3c7824 */ /* 0x000fca00078e02ff */
[----:B------:R-:W-:-:S14]  /*0eb0*/  R2UR UR8, R60 ;  /* 0x000000003c0872ca */ /* 0x000fdc00000e0000 */
[----:B------:R-:W3:Y:S01]  /*0ec0*/  LDCU UR8, c[0x0][UR8+0x2b0] ;  /* 0x00005600080877ac */ /* 0x000ee20008000800 */
[----:B------:R-:W-:-:S05]  /*0ed0*/  CS2R.32 R0, SR_CgaSize ;  /* 0x0000000000007805 */ /* 0x000fca0000008a00 */
[----:B------:R-:W-:-:S06]  /*0ee0*/  IMAD R0, R0, -0xa0, RZ ;  /* 0xffffff6000007824 */ /* 0x000fcc00078e02ff */
[----:B------:R-:W4:Y:S01]  /*0ef0*/  LDC R0, c[0x0][R0+0x2a0] ;  /* 0x0000a80000007b82 */ /* 0x000f220000000800 */
[----:B------:R-:W-:Y:S01]  /*0f00*/  PRMT R8, RZ, 0x7610, R8 ;  /* 0x00007610ff087816 */ /* 0x000fe20000000008 */
[----:B------:R-:W3:Y:S01]  /*0f10*/  S2R R20, SR_CTAID.Y ;  /* 0x0000000000147919 */ /* 0x000ee20000002600 */
[----:B------:R-:W-:-:S05]  /*0f20*/  CS2R.32 R60, SR_CgaSize ;  /* 0x00000000003c7805 */ /* 0x000fca0000008a00 */
[----:B------:R-:W-:-:S05]  /*0f30*/  IMAD R60, R60, -0xa0, RZ ;  /* 0xffffff603c3c7824 */ /* 0x000fca00078e02ff */
[----:B--2---:R-:W-:-:S14]  /*0f40*/  R2UR UR7, R60 ;  /* 0x000000003c0772ca */ /* 0x004fdc00000e0000 */
[----:B------:R-:W2:Y:S01]  /*0f50*/  LDCU UR7, c[0x0][UR7+0x2b4] ;  /* 0x00005680070777ac */ /* 0x000ea20008000800 */
[----:B------:R-:W-:Y:S01]  /*0f60*/  UISETP.NE.AND UP2, UPT, UR10, 0x2, UPT ;  /* 0x000000020a00788c */ /* 0x000fe2000bf45270 */
[----:B------:R-:W3:Y:S01]  /*0f70*/  LDC R9, c[0x0][0xb24] ;  /* 0x0002c900ff097b82 */ /* 0x000ee20000000800 */
[----:B------:R-:W-:-:S05]  /*0f80*/  CS2R.32 R58, SR_CgaSize ;  /* 0x00000000003a7805 */ /* 0x000fca0000008a00 */
[----:B------:R-:W-:-:S06]  /*0f90*/  IMAD R58, R58, -0xa0, RZ ;  /* 0xffffff603a3a7824 */ /* 0x000fcc00078e02ff */
[----:B------:R-:W4:Y:S08]  /*0fa0*/  LDC R58, c[0x0][R58+0x2a4] ;  /* 0x0000a9003a3a7b82 */ /* 0x000f300000000800 */
[----:B------:R-:W4:Y:S01]  /*0fb0*/  LDC R26, c[0x0][0xb24] ;  /* 0x0002c900ff1a7b82 */ /* 0x000f220000000800 */
[----:B-1----:R-:W-:Y:S01]  /*0fc0*/  I2FP.F32.U32 R4, R11 ;  /* 0x0000000b00047245 */ /* 0x002fe20000201000 */
[----:B------:R-:W-:-:S06]  /*0fd0*/  IMAD.MOV.U32 R21, RZ, RZ, R11 ;  /* 0x000000ffff157224 */ /* 0x000fcc00078e000b */
[----:B------:R-:W1:Y:S01]  /*0fe0*/  S2UR UR36, SR_CTAID.Z ;  /* 0x00000000002479c3 */ /* 0x000e620000002700 */
[----:B---3--:R-:W-:Y:S02]  /*0ff0*/  ISETP.GE.AND P0, PT, R9, 0x1, PT ;  /* 0x000000010900780c */ /* 0x008fe40003f06270 */
[----:B------:R-:W-:Y:S01]  /*1000*/  I2FP.F32.U32 R2, R20 ;  /* 0x0000001400027245 */ /* 0x000fe20000201000 */
[----:B------:R-:W-:-:S04]  /*1010*/  FMUL R4, R4, UR8 ;  /* 0x0000000804047c20 */ /* 0x000fc80008400000 */
[----:B--2---:R-:W-:Y:S01]  /*1020*/  FMUL R2, R2, UR7 ;  /* 0x0000000702027c20 */ /* 0x004fe20008400000 */
[----:B------:R-:W2:Y:S01]  /*1030*/  F2I.U32.TRUNC.NTZ R60, R4 ;  /* 0x00000004003c7305 */ /* 0x000ea2000020f000 */
[----:B------:R-:W3:Y:S07]  /*1040*/  LDCU UR7, c[0x0][0xb30] ;  /* 0x00016600ff0777ac */ /* 0x000eee0008000800 */
[----:B------:R-:W1:Y:S01]  /*1050*/  F2I.U32.TRUNC.NTZ R3, R2 ;  /* 0x0000000200037305 */ /* 0x000e62000020f000 */
[----:B--2---:R-:W-:-:S04]  /*1060*/  IMAD.MOV R60, RZ, RZ, -R60 ;  /* 0x000000ffff3c7224 */ /* 0x004fc800078e0a3c */
[----:B----4-:R-:W-:Y:S01]  /*1070*/  IMAD R60, R0, R60, R11 ;  /* 0x0000003c003c7224 */ /* 0x010fe200078e020b */
[----:B------:R-:W-:Y:S01]  /*1080*/  PRMT R0, RZ, 0x7610, R0 ;  /* 0x00007610ff007816 */ /* 0x000fe20000000000 */
[----:B---3--:R-:W-:Y:S01]  /*1090*/  UISETP.NE.AND UP3, UPT, UR7, 0x1, UPT ;  /* 0x000000010700788c */ /* 0x008fe2000bf65270 */
[----:B-1----:R-:W-:-:S05]  /*10a0*/  IADD3 R3, PT, PT, -R3, RZ, RZ ;  /* 0x000000ff03037210 */ /* 0x002fca0007ffe1ff */
[----:B------:R-:W-:Y:S01]  /*10b0*/  IMAD R58, R58, R3, R20 ;  /* 0x000000033a3a7224 */ /* 0x000fe200078e0214 */
[----:B------:R-:W-:Y:S06]  /*10c0*/  BRA.U UP4, `(.L_x_17) ;  /* 0x0000000104247547 */ /* 0x000fec000b800000 */
[----:B------:R-:W-:Y:S01]  /*10d0*/  ISETP.NE.AND P1, PT, R58, RZ, PT ;  /* 0x000000ff3a00720c */ /* 0x000fe20003f25270 */
[----:B------:R-:W-:Y:S01]  /*10e0*/  IMAD.MOV.U32 R0, RZ, RZ, 0x3 ;  /* 0x00000003ff007424 */ /* 0x000fe200078e00ff */
[C---:B------:R-:W-:Y:S02]  /*10f0*/  LOP3.LUT R3, R60.reuse, 0xfffffffe, RZ, 0xc0, !PT ;  /* 0xfffffffe3c037812 */ /* 0x040fe400078ec0ff */
[----:B------:R-:W-:Y:S02]  /*1100*/  ISETP.LT.U32.OR P1, PT, R60, 0x2, !P1 ;  /* 0x000000023c00780c */ /* 0x000fe40004f21470 */
[----:B------:R-:W-:Y:S02]  /*1110*/  SHF.L.U32 R0, R0, R3, RZ ;  /* 0x0000000300007219 */ /* 0x000fe400000006ff */
[----:B------:R-:W-:Y:S02]  /*1120*/  SEL R5, RZ, 0x1, !P1 ;  /* 0x00000001ff057807 */ /* 0x000fe40004800000 */
[----:B------:R-:W-:-:S05]  /*1130*/  SEL R2, RZ, 0x2, !P1 ;  /* 0x00000002ff027807 */ /* 0x000fca0004800000 */
[----:B------:R-:W-:-:S05]  /*1140*/  IMAD.IADD R2, R5, 0x1, R2 ;  /* 0x0000000105027824 */ /* 0x000fca00078e0202 */
[----:B------:R-:W-:Y:S02]  /*1150*/  PRMT R8, R2, 0x7610, R8 ;  /* 0x0000761002087816 */ /* 0x000fe40000000008 */
.L_x_17:
[----:B------:R-:W-:Y:S05]  /*1160*/  @!P0 BRA `(.L_x_18) ;  /* 0x0000000000b88947 */ /* 0x000fea0003800000 */
[----:B------:R-:W1:Y:S01]  /*1170*/  LDC.64 R4, c[0x0][0xb18] ;  /* 0x0002c600ff047b82 */ /* 0x000e620000000a00 */
[----:B------:R-:W-:-:S07]  /*1180*/  ISETP.NE.AND P0, PT, R9, 0x1, PT ;  /* 0x000000010900780c */ /* 0x000fce0003f05270 */
[----:B------:R-:W2:Y:S08]  /*1190*/  LDC R14, c[0x0][0xb0c] ;  /* 0x0002c300ff0e7b82 */ /* 0x000eb00000000800 */
[----:B------:R-:W3:Y:S08]  /*11a0*/  LDC R13, c[0x0][0x370] ;  /* 0x0000dc00ff0d7b82 */ /* 0x000ef00000000800 */
[----:B------:R-:W4:Y:S01]  /*11b0*/  LDC R16, c[0x0][0x374] ;  /* 0x0000dd00ff107b82 */ /* 0x000f220000000800 */
[----:B-1----:R-:W-:-:S07]  /*11c0*/  ISETP.NE.AND P1, PT, R4, 0x1, PT ;  /* 0x000000010400780c */ /* 0x002fce0003f25270 */
[----:B------:R-:W3:Y:S01]  /*11d0*/  LDC.64 R6, c[0x0][0xb10] ;  /* 0x0002c400ff067b82 */ /* 0x000ee20000000a00 */
[----:B--2---:R-:W-:-:S07]  /*11e0*/  ISETP.NE.AND P2, PT, R14, 0x1, PT ;  /* 0x000000010e00780c */ /* 0x004fce0003f45270 */
[----:B------:R-:W1:Y:S08]  /*11f0*/  LDC R12, c[0x0][0xb20] ;  /* 0x0002c800ff0c7b82 */ /* 0x000e700000000800 */
[----:B------:R-:W2:Y:S01]  /*1200*/  LDC.64 R2, c[0x0][0xb28] ;  /* 0x0002ca00ff027b82 */ /* 0x000ea20000000a00 */
[----:B----4-:R-:W-:-:S04]  /*1210*/  IMAD.HI.U32 R15, R16, R5, RZ ;  /* 0x00000005100f7227 */ /* 0x010fc800078e00ff */
[----:B------:R-:W-:-:S04]  /*1220*/  IMAD.HI.U32 R5, R20, R5, RZ ;  /* 0x0000000514057227 */ /* 0x000fc800078e00ff */
[----:B---3--:R-:W-:-:S04]  /*1230*/  IMAD.HI.U32 R18, R13, R6, RZ ;  /* 0x000000060d127227 */ /* 0x008fc800078e00ff */
[C---:B------:R-:W-:Y:S01]  /*1240*/  IMAD.HI.U32 R22, R11.reuse, R6, RZ ;  /* 0x000000060b167227 */ /* 0x040fe200078e00ff */
[-C--:B------:R-:W-:Y:S02]  /*1250*/  @P2 SHF.R.U32.HI R13, RZ, R7.reuse, R18 ;  /* 0x00000007ff0d2219 */ /* 0x080fe40000011612 */
[-C--:B-1----:R-:W-:Y:S02]  /*1260*/  @P1 SHF.R.U32.HI R16, RZ, R12.reuse, R15 ;  /* 0x0000000cff101219 */ /* 0x082fe4000001160f */
[----:B------:R-:W-:Y:S02]  /*1270*/  SHF.R.U32.HI R5, RZ, R12, R5 ;  /* 0x0000000cff057219 */ /* 0x000fe40000011605 */
[----:B------:R-:W-:Y:S02]  /*1280*/  SHF.R.U32.HI R22, RZ, R7, R22 ;  /* 0x00000007ff167219 */ /* 0x000fe40000011616 */
[----:B------:R-:W-:Y:S01]  /*1290*/  SEL R5, R20, R5, !P1 ;  /* 0x0000000514057207 */ /* 0x000fe20004800000 */
[----:B--2---:R-:W-:Y:S01]  /*12a0*/  IMAD.HI.U32 R18, R16, R2, RZ ;  /* 0x0000000210127227 */ /* 0x004fe200078e00ff */
[----:B------:R-:W-:-:S02]  /*12b0*/  SEL R21, R11, R22, !P2 ;  /* 0x000000160b157207 */ /* 0x000fc40005000000 */
[----:B------:R-:W-:Y:S01]  /*12c0*/  IADD3 R7, PT, PT, -R5, RZ, RZ ;  /* 0x000000ff05077210 */ /* 0x000fe20007ffe1ff */
[----:B------:R-:W-:Y:S01]  /*12d0*/  IMAD.HI.U32 R6, R13, R2, RZ ;  /* 0x000000020d067227 */ /* 0x000fe200078e00ff */
[----:B------:R-:W-:-:S03]  /*12e0*/  @P0 SHF.R.U32.HI R16, RZ, R3, R18 ;  /* 0x00000003ff100219 */ /* 0x000fc60000011612 */
[----:B------:R-:W-:Y:S01]  /*12f0*/  IMAD R7, R4, R7, R20 ;  /* 0x0000000704077224 */ /* 0x000fe200078e0214 */
[----:B------:R-:W-:Y:S01]  /*1300*/  @P0 SHF.R.U32.HI R13, RZ, R3, R6 ;  /* 0x00000003ff0d0219 */ /* 0x000fe20000011606 */
[----:B------:R-:W-:-:S04]  /*1310*/  IMAD R16, R16, R9, RZ ;  /* 0x0000000910107224 */ /* 0x000fc800078e02ff */
[----:B------:R-:W-:Y:S01]  /*1320*/  IMAD R6, R13, R9, RZ ;  /* 0x000000090d067224 */ /* 0x000fe200078e02ff */
[----:B------:R-:W-:-:S04]  /*1330*/  ISETP.GE.AND P1, PT, R5, R16, PT ;  /* 0x000000100500720c */ /* 0x000fc80003f26270 */
[----:B------:R-:W-:Y:S01]  /*1340*/  ISETP.GE.OR P1, PT, R21, R6, P1 ;  /* 0x000000061500720c */ /* 0x000fe20000f26670 */
[----:B------:R-:W-:-:S05]  /*1350*/  IMAD.HI.U32 R6, R5, R2, RZ ;  /* 0x0000000205067227 */ /* 0x000fca00078e00ff */
[----:B------:R-:W-:-:S04]  /*1360*/  SHF.R.U32.HI R6, RZ, R3, R6 ;  /* 0x00000003ff067219 */ /* 0x000fc80000011606 */
[----:B------:R-:W-:-:S03]  /*1370*/  SEL R6, R5, R6, !P0 ;  /* 0x0000000605067207 */ /* 0x000fc60004000000 */
[----:B------:R-:W-:Y:S01]  /*1380*/  @!P1 IMAD.HI.U32 R12, R21, R2, RZ ;  /* 0x00000002150c9227 */ /* 0x000fe200078e00ff */
[----:B------:R-:W-:-:S04]  /*1390*/  IADD3 R2, PT, PT, -R6, RZ, RZ ;  /* 0x000000ff06027210 */ /* 0x000fc80007ffe1ff */
[----:B------:R-:W-:Y:S01]  /*13a0*/  @!P1 SHF.R.U32.HI R12, RZ, R3, R12 ;  /* 0x00000003ff0c9219 */ /* 0x000fe2000001160c */
[----:B------:R-:W-:-:S03]  /*13b0*/  IMAD R2, R9, R2, R5 ;  /* 0x0000000209027224 */ /* 0x000fc600078e0205 */
[----:B------:R-:W-:-:S05]  /*13c0*/  @!P1 SEL R3, R21, R12, !P0 ;  /* 0x0000000c15039207 */ /* 0x000fca0004000000 */
[--C-:B------:R-:W-:Y:S02]  /*13d0*/  @!P1 IMAD.IADD R6, R6, 0x1, -R3.reuse ;  /* 0x0000000106069824 */ /* 0x100fe400078e0a03 */
[----:B------:R-:W-:Y:S01]  /*13e0*/  @!P1 IMAD R3, R2, R13, R3 ;  /* 0x0000000d02039224 */ /* 0x000fe200078e0203 */
[----:B------:R-:W-:Y:S01]  /*13f0*/  IADD3 R2, PT, PT, -R21, RZ, RZ ;  /* 0x000000ff15027210 */ /* 0x000fe20007ffe1ff */
[----:B------:R-:W-:Y:S02]  /*1400*/  @!P1 IMAD R5, R6, R9, R21 ;  /* 0x0000000906059224 */ /* 0x000fe400078e0215 */
[----:B------:R-:W-:Y:S02]  /*1410*/  @!P1 IMAD.MOV.U32 R21, RZ, RZ, R3 ;  /* 0x000000ffff159224 */ /* 0x000fe400078e0003 */
[----:B------:R-:W-:Y:S02]  /*1420*/  IMAD R2, R14, R2, R11 ;  /* 0x000000020e027224 */ /* 0x000fe400078e020b */
[----:B------:R-:W-:-:S02]  /*1430*/  IMAD R20, R5, R4, R7 ;  /* 0x0000000405147224 */ /* 0x000fc400078e0207 */
[----:B------:R-:W-:Y:S02]  /*1440*/  IMAD R21, R21, R14, R2 ;  /* 0x0000000e15157224 */ /* 0x000fe400078e0202 */
.L_x_18:
[----:B------:R-:W-:Y:S05]  /*1450*/  BRA.U UP3, `(.L_x_19) ;  /* 0x0000000103407547 */ /* 0x000fea000b800000 */
[----:B------:R-:W1:Y:S08]  /*1460*/  LDC.64 R4, c[0x0][0xb10] ;  /* 0x0002c400ff047b82 */ /* 0x000e700000000a00 */
[----:B------:R-:W2:Y:S08]  /*1470*/  LDC.64 R2, c[0x0][0xb18] ;  /* 0x0002c600ff027b82 */ /* 0x000eb00000000a00 */
[----:B------:R-:W3:Y:S08]  /*1480*/  LDC R6, c[0x0][0xb20] ;  /* 0x0002c800ff067b82 */ /* 0x000ef00000000800 */
[----:B------:R-:W4:Y:S01]  /*1490*/  LDC R12, c[0x0][0xb0c] ;  /* 0x0002c300ff0c7b82 */ /* 0x000f220000000800 */
[----:B-1----:R-:W-:-:S05]  /*14a0*/  IMAD.HI.U32 R4, R21, R4, RZ ;  /* 0x0000000415047227 */ /* 0x002fca00078e00ff */
[----:B------:R-:W-:Y:S01]  /*14b0*/  SHF.R.U32.HI R4, RZ, R5, R4 ;  /* 0x00000005ff047219 */ /* 0x000fe20000011604 */
[----:B--2---:R-:W-:Y:S01]  /*14c0*/  IMAD.HI.U32 R3, R20, R3, RZ ;  /* 0x0000000314037227 */ /* 0x004fe200078e00ff */
[----:B------:R-:W-:-:S04]  /*14d0*/  ISETP.NE.AND P0, PT, R2, 0x1, PT ;  /* 0x000000010200780c */ /* 0x000fc80003f05270 */
[----:B---3--:R-:W-:-:S04]  /*14e0*/  SHF.R.U32.HI R3, RZ, R6, R3 ;  /* 0x00000006ff037219 */ /* 0x008fc80000011603 */
[----:B------:R-:W-:Y:S02]  /*14f0*/  SEL R3, R20, R3, !P0 ;  /* 0x0000000314037207 */ /* 0x000fe40004000000 */
[----:B----4-:R-:W-:-:S04]  /*1500*/  ISETP.NE.AND P1, PT, R12, 0x1, PT ;  /* 0x000000010c00780c */ /* 0x010fc80003f25270 */
[----:B------:R-:W-:-:S05]  /*1510*/  SEL R6, R21, R4, !P1 ;  /* 0x0000000415067207 */ /* 0x000fca0004800000 */
[----:B------:R-:W-:Y:S02]  /*1520*/  IMAD.IADD R4, R3, 0x1, -R6 ;  /* 0x0000000103047824 */ /* 0x000fe400078e0a06 */
[----:B------:R-:W-:Y:S02]  /*1530*/  IMAD.IADD R3, R6, 0x1, -R3 ;  /* 0x0000000106037824 */ /* 0x000fe400078e0a03 */
[----:B------:R-:W-:Y:S02]  /*1540*/  IMAD R21, R4, R12, R21 ;  /* 0x0000000c04157224 */ /* 0x000fe400078e0215 */
[----:B------:R-:W-:Y:S02]  /*1550*/  IMAD R20, R3, R2, R20 ;  /* 0x0000000203147224 */ /* 0x000fe400078e0214 */
.L_x_19:
[----:B------:R-:W-:Y:S05]  /*1560*/  BRA.U !UP1, `(.L_x_20) ;  /* 0x00000001090c7547 */ /* 0x000fea000b800000 */
[----:B------:R-:W-:Y:S01]  /*1570*/  UCGABAR_WAIT ;  /* 0x0000000000007dc7 */ /* 0x000fe20008000000 */
[----:B------:R-:W-:Y:S01]  /*1580*/  CCTL.IVALL ;  /* 0x00000000ff00798f */ /* 0x000fe20002000000 */
[----:B------:R-:W-:Y:S05]  /*1590*/  BRA `(.L_x_21) ;  /* 0x0000000000047947 */ /* 0x000fea0003800000 */
.L_x_20:
[----:B------:R-:W-:Y:S06]  /*15a0*/  BAR.SYNC.DEFER_BLOCKING 0x0 ;  /* 0x0000000000007b1d */ /* 0x000fec0000010000 */
.L_x_21:
[----:B------:R-:W-:Y:S05]  /*15b0*/  BRA.U UP2, `(.L_x_22) ;  /* 0x0000001502487547 */ /* 0x000fea000b800000 */
[----:B------:R-:W1:Y:S01]  /*15c0*/  LDCU UR4, c[0x0][0x38c] ;  /* 0x00007180ff0477ac */ /* 0x000e620008000800 */
[----:B------:R-:W2:Y:S01]  /*15d0*/  LDC R9, c[0x0][0x370] ;  /* 0x0000dc00ff097b82 */ /* 0x000ea20000000800 */
[----:B------:R-:W-:Y:S01]  /*15e0*/  IMAD.SHL.U32 R16, R11, 0x40, RZ ;  /* 0x000000400b107824 */ /* 0x000fe200078e00ff */
[----:B------:R-:W-:Y:S01]  /*15f0*/  PLOP3.LUT P1, PT, PT, PT, UP5, 0x80, 0x8 ;  /* 0x000000000008781c */ /* 0x000fe20003f2f058 */
[----:B------:R-:W-:Y:S01]  /*1600*/  HFMA2 R12, -RZ, RZ, 0, 0 ;  /* 0x00000000ff0c7431 */ /* 0x000fe200000001ff */
[----:B------:R-:W-:Y:S01]  /*1610*/  UISETP.NE.AND UP1, UPT, UR10, URZ, UPT ;  /* 0x000000ff0a00728c */ /* 0x000fe2000bf25270 */
[----:B------:R-:W-:Y:S01]  /*1620*/  ISETP.NE.AND P4, PT, R10, RZ, P5 ;  /* 0x000000ff0a00720c */ /* 0x000fe20002f85270 */
[----:B------:R-:W-:Y:S01]  /*1630*/  IMAD.MOV.U32 R15, RZ, RZ, 0x1 ;  /* 0x00000001ff0f7424 */ /* 0x000fe200078e00ff */
[----:B------:R-:W-:Y:S01]  /*1640*/  PLOP3.LUT P1, PT, P1, PT, PT, 0x8, 0x80 ;  /* 0x000000000080781c */ /* 0x000fe20000f2e170 */
[----:B------:R-:W3:Y:S01]  /*1650*/  LDC R0, c[0x0][0x374] ;  /* 0x0000dd00ff007b82 */ /* 0x000ee20000000800 */
[----:B------:R-:W-:Y:S01]  /*1660*/  IMAD.MOV.U32 R14, RZ, RZ, RZ ;  /* 0x000000ffff0e7224 */ /* 0x000fe200078e00ff */
[----:B------:R-:W-:Y:S01]  /*1670*/  MOV R8, 0x1 ;  /* 0x0000000100087802 */ /* 0x000fe20000000f00 */
[----:B------:R-:W-:Y:S01]  /*1680*/  IMAD.MOV.U32 R10, RZ, RZ, RZ ;  /* 0x000000ffff0a7224 */ /* 0x000fe200078e00ff */
[----:B------:R-:W-:Y:S01]  /*1690*/  LOP3.LUT R16, R16, 0x40, RZ, 0xc0, !PT ;  /* 0x0000004010107812 */ /* 0x000fe200078ec0ff */
[----:B------:R-:W4:Y:S01]  /*16a0*/  LDCU.64 UR14, c[0x0][0x348] ;  /* 0x00006900ff0e77ac */ /* 0x000f220008000a00 */
[----:B-1----:R-:W-:-:S02]  /*16b0*/  UIADD3 UR5, UPT, UPT, UR4, 0x7f, URZ ;  /* 0x0000007f04057890 */ /* 0x002fc4000fffe0ff */
[----:B------:R-:W-:Y:S02]  /*16c0*/  USEL UR22, UR6, 0x2, UP1 ;  /* 0x0000000206167887 */ /* 0x000fe40008800000 */
[----:B------:R-:W-:Y:S01]  /*16d0*/  USHF.R.S32.HI UR7, URZ, 0x1f, UR5 ;  /* 0x0000001fff077899 */ /* 0x000fe20008011405 */
[----:B------:R-:W-:-:S03]  /*16e0*/  UMOV UR23, URZ ;  /* 0x000000ff00177c82 */ /* 0x000fc60008000000 */
[----:B------:R-:W-:Y:S02]  /*16f0*/  ULEA.HI UR7, UR7, UR5, URZ, 0x7 ;  /* 0x0000000507077291 */ /* 0x000fe4000f8f38ff */
[----:B------:R-:W-:Y:S02]  /*1700*/  UIADD3 UR5, UPT, UPT, UR4, -0x1, URZ ;  /* 0xffffffff04057890 */ /* 0x000fe4000fffe0ff */
[----:B------:R-:W-:Y:S02]  /*1710*/  USHF.R.S32.HI UR7, URZ, 0x7, UR7 ;  /* 0x00000007ff077899 */ /* 0x000fe40008011407 */
[----:B------:R-:W-:Y:S02]  /*1720*/  UISETP.GE.U32.AND UP2, UPT, UR5, -0xff, UPT ;  /* 0xffffff010500788c */ /* 0x000fe4000bf46070 */
[----:B------:R-:W-:Y:S02]  /*1730*/  UISETP.LT.U32.AND UP0, UPT, UR7, 0x6, UPT ;  /* 0x000000060700788c */ /* 0x000fe4000bf01070 */
[----:B------:R-:W-:-:S02]  /*1740*/  UIADD3 UR4, UPT, UPT, UR4, 0xfe, URZ ;  /* 0x000000fe04047890 */ /* 0x000fc4000fffe0ff */
[----:B------:R-:W-:-:S04]  /*1750*/  USEL UR5, UR7, 0x6, UP0 ;  /* 0x0000000607057887 */ /* 0x000fc80008000000 */
[----:B------:R-:W-:Y:S02]  /*1760*/  UIADD3 UR21, UPT, UPT, UR5, -0x1, URZ ;  /* 0xffffffff05157890 */ /* 0x000fe4000fffe0ff */
[----:B------:R-:W-:Y:S02]  /*1770*/  @UP2 UIADD3 UR21, UPT, UPT, UR5, URZ, URZ ;  /* 0x000000ff05152290 */ /* 0x000fe4000fffe0ff */
[----:B------:R-:W-:Y:S02]  /*1780*/  UIADD3 UR29, UPT, UPT, UR7, -UR5, URZ ;  /* 0x80000005071d7290 */ /* 0x000fe4000fffe0ff */
[----:B------:R-:W-:Y:S02]  /*1790*/  UIADD3 UR13, UPT, UPT, UR21, 0x1, URZ ;  /* 0x00000001150d7890 */ /* 0x000fe4000fffe0ff */
[----:B--2-4-:R-:W-:-:S12]  /*17a0*/  UIADD3 UR21, UPT, UPT, -UR21, URZ, URZ ;  /* 0x000000ff15157290 */ /* 0x014fd8000fffe1ff */
.L_x_42:
[----:B------:R-:W-:Y:S01]  /*17b0*/  UISETP.NE.AND UP0, UPT, UR37, URZ, UPT ;  /* 0x000000ff2500728c */ /* 0x000fe2000bf05270 */
[----:B------:R-:W1:Y:S08]  /*17c0*/  S2UR UR37, SR_CgaCtaId ;  /* 0x00000000002579c3 */ /* 0x000e700000008800 */
[----:B------:R-:W-:Y:S05]  /*17d0*/  BRA.U UP0, `(.L_x_23) ;  /* 0x0000000100347547 */ /* 0x000fea000b800000 */
[----:B------:R-:W2:Y:S01]  /*17e0*/  S2R R2, SR_CgaCtaId ;  /* 0x0000000000027919 */ /* 0x000ea20000008800 */
[----:B------:R-:W-:-:S04]  /*17f0*/  MOV R3, 0x400 ;  /* 0x0000040000037802 */ /* 0x000fc80000000f00 */
[----:B--2---:R-:W-:Y:S02]  /*1800*/  LEA R3, R2, R3, 0x18 ;  /* 0x0000000302037211 */ /* 0x004fe400078ec0ff */
[----:B------:R-:W-:-:S03]  /*1810*/  SHF.L.U32 R2, R8, 0x1f, RZ ;  /* 0x0000001f08027819 */ /* 0x000fc600000006ff */
[----:B------:R-:W-:-:S04]  /*1820*/  IMAD R3, R10, 0x8, R3 ;  /* 0x000000080a037824 */ /* 0x000fc800078e0203 */
[----:B------:R-:W2:Y:S02]  /*1830*/  SYNCS.PHASECHK.TRANS64.TRYWAIT P0, [R3+URZ+0x120], R2 ;  /* 0x00012002030075a7 */ /* 0x000ea400080011ff */
[----:B--2---:R-:W-:Y:S05]  /*1840*/  @!P0 BRA `(.L_x_24) ;  /* 0x0000007400108947 */ /* 0x004fea0003800000 */
.L_x_151:
[----:B------:R-:W-:Y:S01]  /*1850*/  VIADD R10, R10, 0x1 ;  /* 0x000000010a0a7836 */ /* 0x000fe20000000000 */
[----:B------:R2:W-:Y:S04]  /*1860*/  SYNCS.ARRIVE.TRANS64.A1T0 RZ, [R3+URZ+0x110], RZ ;  /* 0x000110ff03ff79a7 */ /* 0x0005e800081000ff */
[----:B------:R-:W-:-:S04]  /*1870*/  ISETP.NE.AND P0, PT, R10, 0x2, PT ;  /* 0x000000020a00780c */ /* 0x000fc80003f05270 */
[----:B------:R-:W-:Y:S02]  /*1880*/  SEL R10, R10, RZ, P0 ;  /* 0x000000ff0a0a7207 */ /* 0x000fe40000000000 */
[----:B--2---:R-:W-:-:S04]  /*1890*/  SEL R3, RZ, 0x1, P0 ;  /* 0x00000001ff037807 */ /* 0x004fc80000000000 */
[----:B------:R-:W-:-:S07]  /*18a0*/  LOP3.LUT R8, R8, R3, RZ, 0x3c, !PT ;  /* 0x0000000308087212 */ /* 0x000fce00078e3cff */
.L_x_23:
[----:B------:R-:W-:Y:S01]  /*18b0*/  UMOV UR6, 0x400 ;  /* 0x0000040000067882 */ /* 0x000fe20000000000 */
[----:B------:R-:W-:Y:S01]  /*18c0*/  LEA.HI R3, R21, R21, RZ, 0x1 ;  /* 0x0000001515037211 */ /* 0x000fe200078f08ff */
[----:B-1----:R-:W-:Y:S01]  /*18d0*/  ULEA UR6, UR37, UR6, 0x18 ;  /* 0x0000000625067291 */ /* 0x002fe2000f8ec0ff */
[----:B------:R-:W-:Y:S01]  /*18e0*/  SHF.L.U32 R2, R15, 0x1f, RZ ;  /* 0x0000001f0f027819 */ /* 0x000fe200000006ff */
[----:B------:R-:W-:Y:S01]  /*18f0*/  UISETP.GE.U32.AND UP0, UPT, UR4, 0xff, UPT ;  /* 0x000000ff0400788c */ /* 0x000fe2000bf06070 */
[C---:B------:R-:W-:Y:S01]  /*1900*/  R2UR UR9, R16.reuse ;  /* 0x00000000100972ca */ /* 0x040fe200000e0000 */
[----:B------:R-:W-:Y:S01]  /*1910*/  ULEA UR8, UR23, UR6, 0x3 ;  /* 0x0000000617087291 */ /* 0x000fe2000f8e18ff */
[----:B------:R-:W-:Y:S01]  /*1920*/  IMAD.SHL.U32 R3, R3, 0x40, RZ ;  /* 0x0000004003037824 */ /* 0x000fe200078e00ff */
[----:B------:R-:W-:Y:S01]  /*1930*/  R2UR UR19, R16 ;  /* 0x00000000101372ca */ /* 0x000fe200000e0000 */
[----:B------:R-:W-:-:S03]  /*1940*/  UMOV UR30, URZ ;  /* 0x000000ff001e7c82 */ /* 0x000fc60008000000 */
[----:B------:R-:W-:-:S03]  /*1950*/  R2UR UR35, R3 ;  /* 0x00000000032372ca */ /* 0x000fc600000e0000 */
[----:B------:R1:W2:Y:S01]  /*1960*/  SYNCS.PHASECHK.TRANS64.TRYWAIT P0, [UR8+0x30], R2 ;  /* 0x00003002ff0075a7 */ /* 0x0002a20008001108 */
[----:B------:R-:W-:-:S09]  /*1970*/  R2UR UR8, R20 ;  /* 0x00000000140872ca */ /* 0x000fd200000e0000 */
[----:B------:R-:W-:-:S04]  /*1980*/  ULOP3.LUT UR35, UR9, 0xffffff80, UR35, 0xf8, !UPT ;  /* 0xffffff8009237892 */ /* 0x000fc8000f8ef823 */
[----:B------:R-:W-:Y:S01]  /*1990*/  ULEA UR19, UR8, UR19, 0x7 ;  /* 0x0000001308137291 */ /* 0x000fe2000f8e38ff */
[----:B------:R-:W-:Y:S11]  /*19a0*/  BRA.U !UP0, `(.L_x_25) ;  /* 0x0000000108ec7547 */ /* 0x000ff6000b800000 */
[----:B------:R-:W-:Y:S01]  /*19b0*/  UMOV UR31, UR21 ;  /* 0x00000015001f7c82 */ /* 0x000fe20008000000 */
[----:B------:R-:W-:Y:S01]  /*19c0*/  UMOV UR44, UR23 ;  /* 0x00000017002c7c82 */ /* 0x000fe20008000000 */
[----:B------:R-:W-:-:S05]  /*19d0*/  UMOV UR26, 0x40 ;  /* 0x00000040001a7882 */ /* 0x000fca0000000000 */
.L_x_31:
[----:B------:R-:W-:Y:S01]  /*19e0*/  ULEA UR33, UR44, UR6, 0x3 ;  /* 0x000000062c217291 */ /* 0x000fe2000f8e18ff */
[----:B------:R-:W-:Y:S01]  /*19f0*/  @P5 MOV R3, 0x10000 ;  /* 0x0001000000035802 */ /* 0x000fe20000000f00 */
[----:B-12---:R-:W-:Y:S10]  /*1a00*/  @P0 BRA `(.L_x_26) ;  /* 0x00000000000c0947 */ /* 0x006ff40003800000 */
[----:B------:R-:W-:-:S04]  /*1a10*/  SHF.L.U32 R5, R15, 0x1f, RZ ;  /* 0x0000001f0f057819 */ /* 0x000fc800000006ff */
[----:B------:R-:W2:Y:S02]  /*1a20*/  SYNCS.PHASECHK.TRANS64.TRYWAIT P0, [UR33+0x30], R5 ;  /* 0x00003005ff0075a7 */ /* 0x000ea40008001121 */
[----:B--2---:R-:W-:Y:S05]  /*1a30*/  @!P0 BRA `(.L_x_27) ;  /* 0x0000007000a88947 */ /* 0x004fea0003800000 */
.L_x_26:
[----:B------:R2:W-:Y:S01]  /*1a40*/  @P5 SYNCS.ARRIVE.TRANS64 RZ, [UR33], R3 ;  /* 0x00000003ffff59a7 */ /* 0x0005e20008000021 */
[----:B------:R-:W-:Y:S02]  /*1a50*/  ULOP3.LUT UR8, UR22, 0x2, URZ, 0xfc, !UPT ;  /* 0x0000000216087892 */ /* 0x000fe4000f8efcff */
[----:B------:R-:W-:Y:S02]  /*1a60*/  UIADD3 UR31, UPT, UPT, UR31, 0x1, URZ ;  /* 0x000000011f1f7890 */ /* 0x000fe4000fffe0ff */
[----:B------:R-:W-:Y:S02]  /*1a70*/  UISETP.NE.AND UP0, UPT, UR8, 0x2, UPT ;  /* 0x000000020800788c */ /* 0x000fe4000bf05270 */
[----:B------:R-:W-:-:S07]  /*1a80*/  UISETP.NE.AND UP2, UPT, UR31, 0x1, UPT ;  /* 0x000000011f00788c */ /* 0x000fce000bf45270 */
[----:B------:R-:W-:Y:S05]  /*1a90*/  BRA.U UP0, `(.L_x_28) ;  /* 0x0000000100047547 */ /* 0x000fea000b800000 */
[----:B------:R-:W-:Y:S05]  /*1aa0*/  BPT.TRAP 0x1 ;  /* 0x000000040000795c */ /* 0x000fea0000300000 */
.L_x_28:
[----:B------:R-:W-:Y:S04]  /*1ab0*/  BSSY.RECONVERGENT B0, `(.L_x_29) ;  /* 0x0000003000007945 */ /* 0x000fe80003800200 */
[----:B------:R-:W-:Y:S05]  /*1ac0*/  @!P4 BRA `(.L_x_30) ;  /* 0x000000000004c947 */ /* 0x000fea0003800000 */
[----:B------:R-:W-:Y:S05]  /*1ad0*/  BPT.TRAP 0x1 ;  /* 0x000000040000795c */ /* 0x000fea0000300000 */
.L_x_30:
[----:B------:R-:W-:Y:S05]  /*1ae0*/  BSYNC.RECONVERGENT B0 ;  /* 0x0000000000007941 */ /* 0x000fea0003800200 */
.L_x_29:
[----:B------:R-:W-:Y:S02]  /*1af0*/  UIADD3 UR23, UPT, UPT, UR44, 0x1, URZ ;  /* 0x000000012c177890 */ /* 0x000fe4000fffe0ff */
[----:B------:R-:W-:Y:S02]  /*1b00*/  UIADD3 UR42, UP1, UPT, UR14, 0x80, URZ ;  /* 0x000000800e2a7890 */ /* 0x000fe4000ff3e0ff */
[----:B------:R-:W-:Y:S02]  /*1b10*/  UISETP.NE.AND UP0, UPT, UR23, 0x6, UPT ;  /* 0x000000061700788c */ /* 0x000fe4000bf05270 */
[----:B------:R-:W-:Y:S02]  /*1b20*/  UIADD3 UR34, UPT, UPT, UR26, -0x40, URZ ;  /* 0xffffffc01a227890 */ /* 0x000fe4000fffe0ff */
[----:B------:R-:W-:Y:S02]  /*1b30*/  USEL UR9, URZ, 0x1, UP0 ;  /* 0x00000001ff097887 */ /* 0x000fe40008000000 */
[----:B------:R-:W-:-:S02]  /*1b40*/  USEL UR23, UR23, URZ, UP0 ;  /* 0x000000ff17177287 */ /* 0x000fc40008000000 */
[----:B------:R-:W-:Y:S02]  /*1b50*/  UIADD3 UR40, UP0, UPT, UR14, 0x180, URZ ;  /* 0x000001800e287890 */ /* 0x000fe4000ff1e0ff */
[----:B------:R-:W-:Y:S01]  /*1b60*/  ULEA UR8, UR23, UR6, 0x3 ;  /* 0x0000000617087291 */ /* 0x000fe2000f8e18ff */
[----:B------:R-:W-:Y:S01]  /*1b70*/  LOP3.LUT R15, R15, UR9, RZ, 0x3c, !PT ;  /* 0x000000090f0f7c12 */ /* 0x000fe2000f8e3cff */
[----:B------:R-:W-:Y:S02]  /*1b80*/  ULOP3.LUT UR33, UR33, 0xfefffff8, URZ, 0xc0, !UPT ;  /* 0xfefffff821217892 */ /* 0x000fe4000f8ec0ff */
[----:B------:R-:W-:Y:S01]  /*1b90*/  UIADD3.X UR43, UPT, UPT, URZ, UR15, URZ, UP1, !UPT ;  /* 0x0000000fff2b7290 */ /* 0x000fe20008ffe4ff */
[----:B-1----:R-:W-:Y:S01]  /*1ba0*/  SHF.L.U32 R2, R15, 0x1f, RZ ;  /* 0x0000001f0f027819 */ /* 0x002fe200000006ff */
[----:B------:R-:W-:Y:S01]  /*1bb0*/  UIADD3.X UR41, UPT, UPT, URZ, UR15, URZ, UP0, !UPT ;  /* 0x0000000fff297290 */ /* 0x000fe200087fe4ff */
[----:B------:R-:W-:Y:S02]  /*1bc0*/  UMOV UR38, 0x0 ;  /* 0x0000000000267882 */ /* 0x000fe40000000000 */
[----:B------:R4:W1:Y:S01]  /*1bd0*/  SYNCS.PHASECHK.TRANS64.TRYWAIT P0, [UR8+0x30], R2 ;  /* 0x00003002ff0075a7 */ /* 0x0008620008001108 */
[----:B------:R-:W-:Y:S01]  /*1be0*/  ULEA UR8, UR44, UR6, 0xe ;  /* 0x000000062c087291 */ /* 0x000fe2000f8e70ff */
[----:B------:R-:W-:Y:S01]  /*1bf0*/  UMOV UR39, 0x10000000 ;  /* 0x1000000000277882 */ /* 0x000fe20000000000 */
[----:B------:R-:W-:-:S02]  /*1c00*/  UMOV UR27, UR35 ;  /* 0x00000023001b7c82 */ /* 0x000fc40008000000 */
[----:B------:R-:W-:Y:S02]  /*1c10*/  UIADD3 UR32, UPT, UPT, UR8, 0x4300, URZ ;  /* 0x0000430008207890 */ /* 0x000fe4000fffe0ff */
[----:B------:R-:W-:Y:S02]  /*1c20*/  UIADD3 UR24, UPT, UPT, UR8, 0x6300, URZ ;  /* 0x0000630008187890 */ /* 0x000fe4000fffe0ff */
[----:B------:R-:W-:Y:S02]  /*1c30*/  UIADD3 UR16, UPT, UPT, UR8, 0x1c300, URZ ;  /* 0x0001c30008107890 */ /* 0x000fe4000fffe0ff */
[----:B------:R-:W-:Y:S01]  /*1c40*/  UIADD3 UR8, UPT, UPT, UR8, 0x1e300, URZ ;  /* 0x0001e30008087890 */ /* 0x000fe2000fffe0ff */
[----:B------:R-:W-:Y:S01]  /*1c50*/  UMOV UR28, UR36 ;  /* 0x00000024001c7c82 */ /* 0x000fe20008000000 */
[----:B------:R-:W-:Y:S01]  /*1c60*/  UMOV UR25, UR33 ;  /* 0x0000002100197c82 */ /* 0x000fe20008000000 */
[----:B------:R-:W-:Y:S01]  /*1c70*/  UMOV UR20, UR36 ;  /* 0x0000002400147c82 */ /* 0x000fe20008000000 */
[----:B------:R-:W-:Y:S01]  /*1c80*/  UMOV UR17, UR33 ;  /* 0x0000002100117c82 */ /* 0x000fe20008000000 */
[----:B------:R-:W-:Y:S01]  /*1c90*/  UMOV UR18, UR34 ;  /* 0x0000002200127c82 */ /* 0x000fe20008000000 */
[----:B------:R-:W-:Y:S01]  /*1ca0*/  UTMALDG.3D.2CTA [UR32], [UR42], desc[UR38] ;  /* 0x000026202a0075b4 */ /* 0x000fe20008211000 */
[----:B------:R-:W-:Y:S01]  /*1cb0*/  UMOV UR10, UR26 ;  /* 0x0000001a000a7c82 */ /* 0x000fe20008000000 */
[----:B------:R-:W-:Y:S01]  /*1cc0*/  UMOV UR11, UR19 ;  /* 0x00000013000b7c82 */ /* 0x000fe20008000000 */
[----:B------:R-:W-:Y:S01]  /*1cd0*/  UMOV UR12, UR36 ;  /* 0x00000024000c7c82 */ /* 0x000fe20008000000 */
[----:B------:R-:W-:Y:S01]  /*1ce0*/  UMOV UR9, UR33 ;  /* 0x0000002100097c82 */ /* 0x000fe20008000000 */
[----:B------:R-:W-:Y:S01]  /*1cf0*/  UMOV UR30, UR13 ;  /* 0x0000000d001e7c82 */ /* 0x000fe20008000000 */
[----:B------:R-:W-:Y:S01]  /*1d00*/  UMOV UR44, UR23 ;  /* 0x00000017002c7c82 */ /* 0x000fe20008000000 */
[----:B------:R2:W-:Y:S01]  /*1d10*/  UTMALDG.3D.2CTA [UR24], [UR42], desc[UR38] ;  /* 0x000026182a0075b4 */ /* 0x0005e20008211000 */
[----:B------:R4:W-:Y:S01]  /*1d20*/  UTMALDG.3D.2CTA [UR16], [UR40], desc[UR38] ;  /* 0x00002610280075b4 */ /* 0x0009e20008211000 */
[----:B------:R4:W-:Y:S01]  /*1d30*/  UTMALDG.3D.2CTA [UR8], [UR40], desc[UR38] ;  /* 0x00002608280075b4 */ /* 0x0009e20008211000 */
[----:B--2---:R-:W-:Y:S01]  /*1d40*/  UIADD3 UR26, UPT, UPT, UR26, 0x80, URZ ;  /* 0x000000801a1a7890 */ /* 0x004fe2000fffe0ff */
[----:B----4-:R-:W-:Y:S11]  /*1d50*/  BRA.U UP2, `(.L_x_31) ;  /* 0xfffffffd02207547 */ /* 0x010ff6000b83ffff */
.L_x_25:
[----:B------:R-:W-:Y:S01]  /*1d60*/  ULEA UR8, UR23, UR6, 0x3 ;  /* 0x0000000617087291 */ /* 0x000fe2000f8e18ff */
[----:B-1----:R-:W-:Y:S01]  /*1d70*/  SHF.L.U32 R2, R15, 0x1f, RZ ;  /* 0x0000001f0f027819 */ /* 0x002fe200000006ff */
[----:B------:R-:W-:Y:S01]  /*1d80*/  @!P1 SYNCS.ARRIVE.TRANS64.A1T0 RZ, [UR6+0xa8], RZ ;  /* 0x0000a8ffffff99a7 */ /* 0x000fe20008100006 */
[----:B------:R-:W-:-:S06]  /*1d90*/  UISETP.GT.AND UP0, UPT, UR7, UR5, UPT ;  /* 0x000000050700728c */ /* 0x000fcc000bf04270 */
[----:B--2---:R1:W2:Y:S03]  /*1da0*/  SYNCS.PHASECHK.TRANS64.TRYWAIT P0, [UR8+0x30], R2 ;  /* 0x00003002ff0075a7 */ /* 0x0042a60008001108 */
[----:B------:R-:W-:Y:S05]  /*1db0*/  BRA.U !UP0, `(.L_x_32) ;  /* 0x0000000108e47547 */ /* 0x000fea000b800000 */
[----:B------:R-:W-:Y:S01]  /*1dc0*/  UIADD3 UR31, UPT, UPT, UR29, UR30, URZ ;  /* 0x0000001e1d1f7290 */ /* 0x000fe2000fffe0ff */
[----:B------:R-:W-:-:S11]  /*1dd0*/  UMOV UR44, UR23 ;  /* 0x00000017002c7c82 */ /* 0x000fd60008000000 */
.L_x_38:
[----:B------:R-:W-:Y:S01]  /*1de0*/  ULEA UR33, UR44, UR6, 0x3 ;  /* 0x000000062c217291 */ /* 0x000fe2000f8e18ff */
[----:B--2---:R-:W-:Y:S01]  /*1df0*/  @P5 MOV R3, 0x10000 ;  /* 0x0001000000035802 */ /* 0x004fe20000000f00 */
[----:B-12---:R-:W-:Y:S10]  /*1e00*/  @P0 BRA `(.L_x_33) ;  /* 0x00000000000c0947 */ /* 0x006ff40003800000 */
[----:B------:R-:W-:-:S04]  /*1e10*/  SHF.L.U32 R5, R15, 0x1f, RZ ;  /* 0x0000001f0f057819 */ /* 0x000fc800000006ff */
[----:B------:R-:W2:Y:S02]  /*1e20*/  SYNCS.PHASECHK.TRANS64.TRYWAIT P0, [UR33+0x30], R5 ;  /* 0x00003005ff0075a7 */ /* 0x000ea40008001121 */
[----:B--2---:R-:W-:Y:S05]  /*1e30*/  @!P0 BRA `(.L_x_34) ;  /* 0x0000006c00c08947 */ /* 0x004fea0003800000 */
.L_x_33:
[----:B------:R2:W-:Y:S01]  /*1e40*/  @P5 SYNCS.ARRIVE.TRANS64 RZ, [UR33], R3 ;  /* 0x00000003ffff59a7 */ /* 0x0005e20008000021 */
[----:B------:R-:W-:-:S04]  /*1e50*/  ULOP3.LUT UR8, UR22, 0x2, URZ, 0xfc, !UPT ;  /* 0x0000000216087892 */ /* 0x000fc8000f8efcff */
[----:B------:R-:W-:-:S09]  /*1e60*/  UISETP.NE.AND UP0, UPT, UR8, 0x2, UPT ;  /* 0x000000020800788c */ /* 0x000fd2000bf05270 */
[----:B------:R-:W-:Y:S05]  /*1e70*/  BRA.U UP0, `(.L_x_35) ;  /* 0x0000000100047547 */ /* 0x000fea000b800000 */
[----:B------:R-:W-:Y:S05]  /*1e80*/  BPT.TRAP 0x1 ;  /* 0x000000040000795c */ /* 0x000fea0000300000 */
.L_x_35:
[----:B------:R-:W-:Y:S04]  /*1e90*/  BSSY.RECONVERGENT B0, `(.L_x_36) ;  /* 0x0000003000007945 */ /* 0x000fe80003800200 */
[----:B------:R-:W-:Y:S05]  /*1ea0*/  @!P4 BRA `(.L_x_37) ;  /* 0x000000000004c947 */ /* 0x000fea0003800000 */
[----:B------:R-:W-:Y:S05]  /*1eb0*/  BPT.TRAP 0x1 ;  /* 0x000000040000795c */ /* 0x000fea0000300000 */
.L_x_37:
[----:B------:R-:W-:Y:S05]  /*1ec0*/  BSYNC.RECONVERGENT B0 ;  /* 0x0000000000007941 */ /* 0x000fea0003800200 */
.L_x_36:
[----:B------:R-:W-:Y:S02]  /*1ed0*/  UIADD3 UR23, UPT, UPT, UR44, 0x1, URZ ;  /* 0x000000012c177890 */ /* 0x000fe4000fffe0ff */
[----:B------:R-:W-:Y:S02]  /*1ee0*/  UIADD3 UR42, UP1, UPT, UR14, 0x80, URZ ;  /* 0x000000800e2a7890 */ /* 0x000fe4000ff3e0ff */
[----:B------:R-:W-:Y:S02]  /*1ef0*/  UISETP.NE.AND UP0, UPT, UR23, 0x6, UPT ;  /* 0x000000061700788c */ /* 0x000fe4000bf05270 */
[----:B------:R-:W-:Y:S02]  /*1f00*/  USHF.L.U32 UR34, UR30, 0x7, URZ ;  /* 0x000000071e227899 */ /* 0x000fe400080006ff */
        /* <DEDUP_REMOVED lines=8> */
[----:B------:R-:W-:Y:S02]  /*1f90*/  UIADD3 UR26, UPT, UPT, UR34, 0x40, URZ ;  /* 0x00000040221a7890 */ /* 0x000fe4000fffe0ff */
[----:B------:R-:W-:Y:S01]  /*1fa0*/  UIADD3.X UR41, UPT, UPT, URZ, UR15, URZ, UP0, !UPT ;  /* 0x0000000fff297290 */ /* 0x000fe200087fe4ff */
[----:B------:R4:W1:Y:S01]  /*1fb0*/  SYNCS.PHASECHK.TRANS64.TRYWAIT P0, [UR8+0x30], R2 ;  /* 0x00003002ff0075a7 */ /* 0x0008620008001108 */
[----:B------:R-:W-:Y:S01]  /*1fc0*/  ULEA UR8, UR44, UR6, 0xe ;  /* 0x000000062c087291 */ /* 0x000fe2000f8e70ff */
[----:B------:R-:W-:Y:S01]  /*1fd0*/  UMOV UR38, 0x0 ;  /* 0x0000000000267882 */ /* 0x000fe20000000000 */
[----:B------:R-:W-:-:S02]  /*1fe0*/  UMOV UR39, 0x10000000 ;  /* 0x1000000000277882 */ /* 0x000fc40000000000 */
        /* <DEDUP_REMOVED lines=9> */
[----:B------:R-:W-:Y:S01]  /*2080*/  UMOV UR18, UR34 ;  /* 0x0000002200127c82 */ /* 0x000fe20008000000 */
[----:B------:R4:W-:Y:S01]  /*2090*/  UTMALDG.3D.2CTA [UR32], [UR42], desc[UR38] ;  /* 0x000026202a0075b4 */ /* 0x0009e20008211000 */
[----:B------:R-:W-:Y:S01]  /*20a0*/  UMOV UR11, UR19 ;  /* 0x00000013000b7c82 */ /* 0x000fe20008000000 */
[----:B------:R-:W-:Y:S01]  /*20b0*/  UMOV UR12, UR36 ;  /* 0x00000024000c7c82 */ /* 0x000fe20008000000 */
[----:B------:R-:W-:Y:S01]  /*20c0*/  UMOV UR9, UR33 ;  /* 0x0000002100097c82 */ /* 0x000fe20008000000 */
[----:B------:R-:W-:Y:S01]  /*20d0*/  UMOV UR10, UR26 ;  /* 0x0000001a000a7c82 */ /* 0x000fe20008000000 */
[----:B------:R-:W-:Y:S01]  /*20e0*/  UIADD3 UR30, UPT, UPT, UR30, 0x1, URZ ;  /* 0x000000011e1e7890 */ /* 0x000fe2000fffe0ff */
[----:B------:R-:W-:Y:S01]  /*20f0*/  UMOV UR44, UR23 ;  /* 0x00000017002c7c82 */ /* 0x000fe20008000000 */
[----:B------:R4:W-:Y:S02]  /*2100*/  UTMALDG.3D.2CTA [UR24], [UR42], desc[UR38] ;  /* 0x000026182a0075b4 */ /* 0x0009e40008211000 */
[----:B------:R-:W-:Y:S01]  /*2110*/  UISETP.NE.AND UP0, UPT, UR30, UR31, UPT ;  /* 0x0000001f1e00728c */ /* 0x000fe2000bf05270 */
[----:B------:R4:W-:Y:S01]  /*2120*/  UTMALDG.3D.2CTA [UR16], [UR40], desc[UR38] ;  /* 0x00002610280075b4 */ /* 0x0009e20008211000 */
[----:B------:R4:W-:Y:S07]  /*2130*/  UTMALDG.3D.2CTA [UR8], [UR40], desc[UR38] ;  /* 0x00002608280075b4 */ /* 0x0009ee0008211000 */
[----:B----4-:R-:W-:Y:S05]  /*2140*/  BRA.U UP0, `(.L_x_38) ;  /* 0xfffffffd00247547 */ /* 0x010fea000b83ffff */
.L_x_32:
[----:B-1----:R-:W-:Y:S01]  /*2150*/  LEA R2, R14, UR6, 0x3 ;  /* 0x000000060e027c11 */ /* 0x002fe2000f8e18ff */
[----:B------:R-:W-:Y:S01]  /*2160*/  NOP ;  /* 0x0000000000007918 */ /* 0x000fe20000000000 */
[----:B--2---:R-:W-:Y:S02]  /*2170*/  SHF.L.U32 R3, R12, 0x1f, RZ ;  /* 0x0000001f0c037819 */ /* 0x004fe400000006ff */
[----:B------:R-:W-:Y:S02]  /*2180*/  LEA R4, R14, UR6, 0x4 ;  /* 0x000000060e047c11 */ /* 0x000fe4000f8e20ff */
[----:B------:R-:W1:Y:S02]  /*2190*/  SYNCS.PHASECHK.TRANS64.TRYWAIT P0, [R2+URZ+0xb0], R3 ;  /* 0x0000b003020075a7 */ /* 0x000e6400080011ff */
[----:B-1----:R-:W-:Y:S05]  /*21a0*/  @!P0 BRA `(.L_x_39) ;  /* 0x0000006800fc8947 */ /* 0x002fea0003800000 */
.L_x_154:
[----:B------:R-:W2:Y:S01]  /*21b0*/  LDS.128 R4, [R4+0x140] ;  /* 0x0001400004047984 */ /* 0x000ea20000000c00 */
[----:B------:R-:W-:Y:S01]  /*21c0*/  ISETP.GE.AND P0, PT, R26, 0x1, PT ;  /* 0x000000011a00780c */ /* 0x000fe20003f06270 */
[----:B-1----:R-:W-:Y:S01]  /*21d0*/  VIADD R2, R2, 0xc0 ;  /* 0x000000c002027836 */ /* 0x002fe20000000000 */
[----:B------:R-:W-:Y:S01]  /*21e0*/  @!PT LDS RZ, [RZ] ;  /* 0x00000000fffff984 */ /* 0x000fe20000000800 */
[----:B------:R-:W-:Y:S01]  /*21f0*/  @!PT LDS RZ, [RZ] ;  /* 0x00000000fffff984 */ /* 0x000fe20000000800 */
[----:B------:R-:W-:Y:S01]  /*2200*/  @!PT LDS RZ, [RZ] ;  /* 0x00000000fffff984 */ /* 0x000fe20000000800 */
[----:B------:R-:W-:Y:S01]  /*2210*/  @!PT LDS RZ, [RZ] ;  /* 0x00000000fffff984 */ /* 0x000fe20000000800 */
[----:B------:R1:W-:Y:S06]  /*2220*/  MEMBAR.ALL.CTA ;  /* 0x0000000000007992 */ /* 0x0003ec0000008000 */
[----:B-1----:R-:W1:Y:S01]  /*2230*/  FENCE.VIEW.ASYNC.S ;  /* 0x00000000000073c6 */ /* 0x002e620000000000 */
[----:B------:R-:W-:-:S04]  /*2240*/  PRMT R2, RZ, 0x654, R2 ;  /* 0x00000654ff027816 */ /* 0x000fc80000000002 */
[----:B-1----:R1:W-:Y:S01]  /*2250*/  SYNCS.ARRIVE.TRANS64.RED.A1T0 RZ, [R2+URZ], RZ ;  /* 0x000000ff02ff79a7 */ /* 0x0023e200081004ff */
[----:B--2---:R-:W-:-:S13]  /*2260*/  LOP3.LUT P2, RZ, R6, 0x1, RZ, 0xc0, !PT ;  /* 0x0000000106ff7812 */ /* 0x004fda000784c0ff */
[----:B------:R-:W-:Y:S01]  /*2270*/  @P2 SHF.R.U32.HI R3, RZ, 0x10, R5 ;  /* 0x00000010ff032819 */ /* 0x000fe20000011605 */
[----:B------:R-:W-:Y:S01]  /*2280*/  VOTEU.ANY UP0, P2 ;  /* 0x0000000000ff7886 */ /* 0x000fe20001000100 */
[----:B------:R-:W-:Y:S02]  /*2290*/  @P2 MOV R13, R4 ;  /* 0x00000004000d2202 */ /* 0x000fe40000000f00 */
[----:B------:R-:W-:Y:S02]  /*22a0*/  @P2 R2UR.BROADCAST UR8, R3 ;  /* 0x00000000030822ca */ /* 0x000fe400008e0000 */
[----:B------:R-:W-:-:S11]  /*22b0*/  @P2 LOP3.LUT R11, R5, 0xffff, RZ, 0xc0, !PT ;  /* 0x0000ffff050b2812 */ /* 0x000fd600078ec0ff */
[----:B------:R-:W-:Y:S01]  /*22c0*/  @UP0 UMOV UR36, UR8 ;  /* 0x0000000800240c82 */ /* 0x000fe20008000000 */
[----:B-1----:R-:W-:Y:S05]  /*22d0*/  @!P0 BRA `(.L_x_40) ;  /* 0x0000000000b88947 */ /* 0x002fea0003800000 */
[----:B------:R-:W3:Y:S01]  /*22e0*/  LDC.64 R4, c[0x0][0xb18] ;  /* 0x0002c600ff047b82 */ /* 0x000ee20000000a00 */
[----:B------:R-:W-:-:S07]  /*22f0*/  ISETP.NE.AND P3, PT, R26, 0x1, PT ;  /* 0x000000011a00780c */ /* 0x000fce0003f65270 */
[----:B------:R-:W1:Y:S08]  /*2300*/  LDC.64 R6, c[0x0][0xb10] ;  /* 0x0002c400ff067b82 */ /* 0x000e700000000a00 */
[----:B------:R-:W2:Y:S08]  /*2310*/  LDC R17, c[0x0][0xb20] ;  /* 0x0002c800ff117b82 */ /* 0x000eb00000000800 */
[----:B------:R-:W4:Y:S01]  /*2320*/  LDC R18, c[0x0][0xb0c] ;  /* 0x0002c300ff127b82 */ /* 0x000f220000000800 */
[----:B---3--:R-:W-:Y:S01]  /*2330*/  IMAD.HI.U32 R22, R0, R5, RZ ;  /* 0x0000000500167227 */ /* 0x008fe200078e00ff */
[----:B------:R-:W-:-:S06]  /*2340*/  ISETP.NE.AND P0, PT, R4, 0x1, PT ;  /* 0x000000010400780c */ /* 0x000fcc0003f05270 */
[----:B------:R-:W3:Y:S01]  /*2350*/  LDC.64 R2, c[0x0][0xb28] ;  /* 0x0002ca00ff027b82 */ /* 0x000ee20000000a00 */
[----:B-1----:R-:W-:-:S04]  /*2360*/  IMAD.HI.U32 R20, R9, R6, RZ ;  /* 0x0000000609147227 */ /* 0x002fc800078e00ff */
[----:B------:R-:W-:Y:S01]  /*2370*/  IMAD.HI.U32 R24, R13, R6, RZ ;  /* 0x000000060d187227 */ /* 0x000fe200078e00ff */
[----:B------:R-:W-:Y:S02]  /*2380*/  SHF.R.U32.HI R20, RZ, R7, R20 ;  /* 0x00000007ff147219 */ /* 0x000fe40000011614 */
[----:B--2---:R-:W-:Y:S01]  /*2390*/  SHF.R.U32.HI R19, RZ, R17, R22 ;  /* 0x00000011ff137219 */ /* 0x004fe20000011616 */
[----:B------:R-:W-:Y:S01]  /*23a0*/  IMAD.HI.U32 R22, R11, R5, RZ ;  /* 0x000000050b167227 */ /* 0x000fe200078e00ff */
[----:B------:R-:W-:Y:S02]  /*23b0*/  SHF.R.U32.HI R24, RZ, R7, R24 ;  /* 0x00000007ff187219 */ /* 0x000fe40000011618 */
[----:B------:R-:W-:Y:S02]  /*23c0*/  SEL R19, R0, R19, !P0 ;  /* 0x0000001300137207 */ /* 0x000fe40004000000 */
[----:B------:R-:W-:Y:S02]  /*23d0*/  SHF.R.U32.HI R22, RZ, R17, R22 ;  /* 0x00000011ff167219 */ /* 0x000fe40000011616 */
[----:B----4-:R-:W-:-:S02]  /*23e0*/  ISETP.NE.AND P1, PT, R18, 0x1, PT ;  /* 0x000000011200780c */ /* 0x010fc40003f25270 */
[----:B------:R-:W-:Y:S02]  /*23f0*/  SEL R5, R11, R22, !P0 ;  /* 0x000000160b057207 */ /* 0x000fe40004000000 */
[----:B------:R-:W-:Y:S02]  /*2400*/  SEL R21, R9, R20, !P1 ;  /* 0x0000001409157207 */ /* 0x000fe40004800000 */
[----:B------:R-:W-:Y:S01]  /*2410*/  SEL R7, R13, R24, !P1 ;  /* 0x000000180d077207 */ /* 0x000fe20004800000 */
[----:B---3--:R-:W-:Y:S01]  /*2420*/  IMAD.HI.U32 R20, R19, R2, RZ ;  /* 0x0000000213147227 */ /* 0x008fe200078e00ff */
[----:B------:R-:W-:-:S03]  /*2430*/  IADD3 R17, PT, PT, -R5, RZ, RZ ;  /* 0x000000ff05117210 */ /* 0x000fc60007ffe1ff */
        /* <DEDUP_REMOVED lines=11> */
[----:B------:R-:W-:-:S04]  /*24f0*/  @!P0 IMAD.HI.U32 R20, R7, R2, RZ ;  /* 0x0000000207148227 */ /* 0x000fc800078e00ff */
[----:B------:R-:W-:Y:S01]  /*2500*/  IMAD.MOV R2, RZ, RZ, -R6 ;  /* 0x000000ffff027224 */ /* 0x000fe200078e0a06 */
[----:B------:R-:W-:-:S03]  /*2510*/  @!P0 SHF.R.U32.HI R20, RZ, R3, R20 ;  /* 0x00000003ff148219 */ /* 0x000fc60000011614 */
[----:B------:R-:W-:Y:S01]  /*2520*/  IMAD R2, R26, R2, R5 ;  /* 0x000000021a027224 */ /* 0x000fe200078e0205 */
        /* <DEDUP_REMOVED lines=9> */
.L_x_40:
[----:B------:R-:W1:Y:S02]  /*25c0*/  LDCU UR8, c[0x0][0xb30] ;  /* 0x00016600ff0877ac */ /* 0x000e640008000800 */
[----:B-1----:R-:W-:-:S09]  /*25d0*/  UISETP.NE.AND UP0, UPT, UR8, 0x1, UPT ;  /* 0x000000010800788c */ /* 0x002fd2000bf05270 */
[----:B------:R-:W-:Y:S05]  /*25e0*/  BRA.U UP0, `(.L_x_41) ;  /* 0x0000000100407547 */ /* 0x000fea000b800000 */
[----:B------:R-:W1:Y:S08]  /*25f0*/  LDC.64 R4, c[0x0][0xb10] ;  /* 0x0002c400ff047b82 */ /* 0x000e700000000a00 */
[----:B------:R-:W2:Y:S08]  /*2600*/  LDC.64 R2, c[0x0][0xb18] ;  /* 0x0002c600ff027b82 */ /* 0x000eb00000000a00 */
[----:B------:R-:W4:Y:S08]  /*2610*/  LDC R6, c[0x0][0xb20] ;  /* 0x0002c800ff067b82 */ /* 0x000f300000000800 */
[----:B------:R-:W3:Y:S01]  /*2620*/  LDC R18, c[0x0][0xb0c] ;  /* 0x0002c300ff127b82 */ /* 0x000ee20000000800 */
[----:B-1----:R-:W-:-:S05]  /*2630*/  IMAD.HI.U32 R4, R13, R4, RZ ;  /* 0x000000040d047227 */ /* 0x002fca00078e00ff */
[----:B------:R-:W-:Y:S01]  /*2640*/  SHF.R.U32.HI R4, RZ, R5, R4 ;  /* 0x00000005ff047219 */ /* 0x000fe20000011604 */
[----:B--2---:R-:W-:Y:S01]  /*2650*/  IMAD.HI.U32 R3, R11, R3, RZ ;  /* 0x000000030b037227 */ /* 0x004fe200078e00ff */
[----:B------:R-:W-:-:S04]  /*2660*/  ISETP.NE.AND P0, PT, R2, 0x1, PT ;  /* 0x000000010200780c */ /* 0x000fc80003f05270 */
[----:B----4-:R-:W-:-:S04]  /*2670*/  SHF.R.U32.HI R6, RZ, R6, R3 ;  /* 0x00000006ff067219 */ /* 0x010fc80000011603 */
[----:B------:R-:W-:Y:S02]  /*2680*/  SEL R3, R11, R6, !P0 ;  /* 0x000000060b037207 */ /* 0x000fe40004000000 */
[----:B---3--:R-:W-:-:S04]  /*2690*/  ISETP.NE.AND P1, PT, R18, 0x1, PT ;  /* 0x000000011200780c */ /* 0x008fc80003f25270 */
[----:B------:R-:W-:-:S05]  /*26a0*/  SEL R4, R13, R4, !P1 ;  /* 0x000000040d047207 */ /* 0x000fca0004800000 */
[----:B------:R-:W-:Y:S02]  /*26b0*/  IMAD.IADD R5, R3, 0x1, -R4 ;  /* 0x0000000103057824 */ /* 0x000fe400078e0a04 */
[----:B------:R-:W-:Y:S02]  /*26c0*/  IMAD.IADD R3, R4, 0x1, -R3 ;  /* 0x0000000104037824 */ /* 0x000fe400078e0a03 */
[----:B------:R-:W-:Y:S02]  /*26d0*/  IMAD R13, R5, R18, R13 ;  /* 0x00000012050d7224 */ /* 0x000fe400078e020d */
[----:B------:R-:W-:-:S07]  /*26e0*/  IMAD R11, R3, R2, R11 ;  /* 0x00000002030b7224 */ /* 0x000fce00078e020b */
.L_x_41:
[----:B------:R-:W-:Y:S01]  /*26f0*/  VIADD R14, R14, 0x1 ;  /* 0x000000010e0e7836 */ /* 0x000fe20000000000 */
[----:B------:R-:W-:Y:S01]  /*2700*/  PLOP3.LUT P1, PT, PT, PT, PT, 0x80, 0x8 ;  /* 0x000000000008781c */ /* 0x000fe20003f2f070 */
[----:B------:R-:W-:Y:S02]  /*2710*/  IMAD.IADD R21, R13, 0x1, R60 ;  /* 0x000000010d157824 */ /* 0x000fe400078e023c */
[----:B------:R-:W-:Y:S01]  /*2720*/  IMAD.IADD R20, R11, 0x1, R58 ;  /* 0x000000010b147824 */ /* 0x000fe200078e023a */
[----:B------:R-:W-:-:S04]  /*2730*/  ISETP.NE.AND P0, PT, R14, 0x2, PT ;  /* 0x000000020e00780c */ /* 0x000fc80003f05270 */
[----:B------:R-:W-:Y:S02]  /*2740*/  SEL R3, RZ, 0x1, P0 ;  /* 0x00000001ff037807 */ /* 0x000fe40000000000 */
[----:B------:R-:W-:Y:S02]  /*2750*/  SEL R14, R14, RZ, P0 ;  /* 0x000000ff0e0e7207 */ /* 0x000fe40000000000 */
[----:B------:R-:W-:Y:S01]  /*2760*/  LOP3.LUT R12, R12, R3, RZ, 0x3c, !PT ;  /* 0x000000030c0c7212 */ /* 0x000fe200078e3cff */
[----:B------:R-:W-:Y:S06]  /*2770*/  @P2 BRA `(.L_x_42) ;  /* 0xfffffff0000c2947 */ /* 0x000fec000383ffff */
[----:B------:R-:W-:Y:S01]  /*2780*/  UIADD3 UR6, UPT, UPT, UR6, 0x30, URZ ;  /* 0x0000003006067890 */ /* 0x000fe2000fffe0ff */
[----:B------:R-:W-:-:S03]  /*2790*/  SHF.L.U32 R3, R15, 0x1f, RZ ;  /* 0x0000001f0f037819 */ /* 0x000fc600000006ff */
[----:B------:R-:W-:-:S09]  /*27a0*/  ULEA UR4, UR23, UR6, 0x3 ;  /* 0x0000000617047291 */ /* 0x000fd2000f8e18ff */
[----:B------:R-:W1:Y:S02]  /*27b0*/  SYNCS.PHASECHK.TRANS64.TRYWAIT P0, [UR4], R3 ;  /* 0x00000003ff0075a7 */ /* 0x000e640008001104 */
[----:B-1----:R-:W-:Y:S05]  /*27c0*/  @!P0 BRA `(.L_x_43) ;  /* 0x0000006400888947 */ /* 0x002fea0003800000 */
.L_x_156:
[----:B------:R-:W-:-:S04]  /*27d0*/  UIADD3 UR5, UPT, UPT, UR23, 0x1, URZ ;  /* 0x0000000117057890 */ /* 0x000fc8000fffe0ff */
[----:B------:R-:W-:-:S04]  /*27e0*/  UISETP.NE.AND UP0, UPT, UR5, 0x6, UPT ;  /* 0x000000060500788c */ /* 0x000fc8000bf05270 */
[----:B------:R-:W-:Y:S02]  /*27f0*/  USEL UR7, URZ, 0x1, UP0 ;  /* 0x00000001ff077887 */ /* 0x000fe40008000000 */
[----:B------:R-:W-:-:S04]  /*2800*/  USEL UR5, UR5, URZ, UP0 ;  /* 0x000000ff05057287 */ /* 0x000fc80008000000 */
[----:B------:R-:W-:Y:S01]  /*2810*/  ULEA UR4, UR5, UR6, 0x3 ;  /* 0x0000000605047291 */ /* 0x000fe2000f8e18ff */
[----:B------:R-:W-:-:S04]  /*2820*/  LOP3.LUT R2, R15, UR7, RZ, 0x3c, !PT ;  /* 0x000000070f027c12 */ /* 0x000fc8000f8e3cff */
[----:B-1----:R-:W-:-:S04]  /*2830*/  SHF.L.U32 R3, R2, 0x1f, RZ ;  /* 0x0000001f02037819 */ /* 0x002fc800000006ff */
[----:B------:R-:W1:Y:S02]  /*2840*/  SYNCS.PHASECHK.TRANS64.TRYWAIT P0, [UR4], R3 ;  /* 0x00000003ff0075a7 */ /* 0x000e640008001104 */
[----:B-1----:R-:W-:Y:S05]  /*2850*/  @!P0 BRA `(.L_x_44) ;  /* 0x00000064007c8947 */ /* 0x002fea0003800000 */
.L_x_158:
        /* <DEDUP_REMOVED lines=9> */
.L_x_160:
        /* <DEDUP_REMOVED lines=9> */
.L_x_162:
        /* <DEDUP_REMOVED lines=9> */
.L_x_164:
[----:B------:R-:W-:-:S04]  /*2a10*/  UIADD3 UR5, UPT, UPT, UR5, 0x1, URZ ;  /* 0x0000000105057890 */ /* 0x000fc8000fffe0ff */
[----:B------:R-:W-:-:S04]  /*2a20*/  UISETP.NE.AND UP0, UPT, UR5, 0x6, UPT ;  /* 0x000000060500788c */ /* 0x000fc8000bf05270 */
[----:B------:R-:W-:Y:S02]  /*2a30*/  USEL UR4, URZ, 0x1, UP0 ;  /* 0x00000001ff047887 */ /* 0x000fe40008000000 */
[----:B------:R-:W-:-:S04]  /*2a40*/  USEL UR5, UR5, URZ, UP0 ;  /* 0x000000ff05057287 */ /* 0x000fc80008000000 */
[----:B------:R-:W-:Y:S01]  /*2a50*/  ULEA UR5, UR5, UR6, 0x3 ;  /* 0x0000000605057291 */ /* 0x000fe2000f8e18ff */
[----:B-1----:R-:W-:-:S04]  /*2a60*/  LOP3.LUT R3, R2, UR4, RZ, 0x3c, !PT ;  /* 0x0000000402037c12 */ /* 0x002fc8000f8e3cff */
[----:B------:R-:W-:Y:S01]  /*2a70*/  SHF.L.U32 R3, R3, 0x1f, RZ ;  /* 0x0000001f03037819 */ /* 0x000fe200000006ff */
[----:B---3--:R-:W-:-:S07]  /*2a80*/  IMAD.U32 R0, RZ, RZ, UR5 ;  /* 0x00000005ff007e24 */ /* 0x008fce000f8e00ff */
.L_x_48:
[----:B-1----:R1:W2:Y:S02]  /*2a90*/  SYNCS.PHASECHK.TRANS64.TRYWAIT P0, [R0+URZ], R3 ;  /* 0x00000003000075a7 */ /* 0x0022a400080011ff */
[----:B--2---:R-:W-:Y:S05]  /*2aa0*/  @!P0 NANOSLEEP.SYNCS 0x989680 ;  /* 0x009896800000895d */ /* 0x004fea0003900000 */
[----:B------:R-:W2:Y:S02]  /*2ab0*/  @!P0 SYNCS.PHASECHK.TRANS64 P0, [R0+URZ], R3 ;  /* 0x00000003000085a7 */ /* 0x000ea400080010ff */
[----:B--2---:R-:W-:Y:S05]  /*2ac0*/  @P0 EXIT ;  /* 0x000000000000094d */ /* 0x004fea0003800000 */
[----:B------:R-:W-:Y:S05]  /*2ad0*/  BRA `(.L_x_48) ;  /* 0xfffffffc00ec7947 */ /* 0x000fea000383ffff */
.L_x_22:
[----:B------:R-:W-:-:S04]  /*2ae0*/  UISETP.NE.AND UP1, UPT, UR37, URZ, UPT ;  /* 0x000000ff2500728c */ /* 0x000fc8000bf25270 */
[----:B------:R-:W-:-:S09]  /*2af0*/  UISETP.NE.OR UP1, UPT, UR10, 0x1, UP1 ;  /* 0x000000010a00788c */ /* 0x000fd20008f25670 */
[----:B------:R-:W-:Y:S05]  /*2b00*/  BRA.U UP1, `(.L_x_49) ;  /* 0x00000005014c7547 */ /* 0x000fea000b800000 */
[----:B------:R-:W-:Y:S01]  /*2b10*/  HFMA2 R11, -RZ, RZ, 0, 0 ;  /* 0x00000000ff0b7431 */ /* 0x000fe200000001ff */
[----:B------:R-:W-:Y:S01]  /*2b20*/  ISETP.GE.U32.AND P2, PT, R10, 0x2, PT ;  /* 0x000000020a00780c */ /* 0x000fe20003f46070 */
[----:B------:R-:W-:Y:S01]  /*2b30*/  IMAD.MOV.U32 R12, RZ, RZ, 0x1 ;  /* 0x00000001ff0c7424 */ /* 0x000fe200078e00ff */
[----:B------:R-:W-:Y:S01]  /*2b40*/  CS2R R8, SRZ ;  /* 0x0000000000087805 */ /* 0x000fe2000001ff00 */
[----:B------:R-:W-:Y:S01]  /*2b50*/  IMAD.MOV.U32 R3, RZ, RZ, RZ ;  /* 0x000000ffff037224 */ /* 0x000fe200078e00ff */
[----:B------:R-:W-:Y:S01]  /*2b60*/  UMOV UR4, 0x400 ;  /* 0x0000040000047882 */ /* 0x000fe20000000000 */
[----:B------:R-:W-:Y:S01]  /*2b70*/  UMOV UR6, URZ ;  /* 0x000000ff00067c82 */ /* 0x000fe20008000000 */
[----:B------:R-:W-:-:S12]  /*2b80*/  ULEA UR37, UR37, UR4, 0x18 ;  /* 0x0000000425257291 */ /* 0x000fd8000f8ec0ff */
.L_x_53:
[----:B------:R-:W-:Y:S02]  /*2b90*/  LEA R0, R3, UR37, 0x3 ;  /* 0x0000002503007c11 */ /* 0x000fe4000f8e18ff */
[----:B------:R-:W-:-:S03]  /*2ba0*/  SHF.L.U32 R5, R8, 0x1f, RZ ;  /* 0x0000001f08057819 */ /* 0x000fc600000006ff */
[----:B------:R-:W-:Y:S01]  /*2bb0*/  VIADD R4, R0, 0x120 ;  /* 0x0000012000047836 */ /* 0x000fe20000000000 */
[----:B------:R-:W1:Y:S02]  /*2bc0*/  SYNCS.PHASECHK.TRANS64.TRYWAIT P0, [R0+URZ+0x110], R5 ;  /* 0x00011005000075a7 */ /* 0x000e6400080011ff */
[----:B-1----:R-:W-:Y:S05]  /*2bd0*/  @!P0 BRA `(.L_x_50) ;  /* 0x0000006000fc8947 */ /* 0x002fea0003800000 */
.L_x_165:
[----:B------:R-:W-:Y:S01]  /*2be0*/  ULEA UR5, UR6, UR37, 0x3 ;  /* 0x0000002506057291 */ /* 0x000fe2000f8e18ff */
[----:B------:R-:W-:Y:S01]  /*2bf0*/  PRMT R4, RZ, 0x654, R4 ;  /* 0x00000654ff047816 */ /* 0x000fe20000000004 */
[----:B-1----:R-:W-:Y:S01]  /*2c00*/  @!P2 IMAD.MOV.U32 R5, RZ, RZ, 0x10 ;  /* 0x00000010ff05a424 */ /* 0x002fe200078e00ff */
[----:B------:R-:W-:Y:S01]  /*2c10*/  SHF.L.U32 R7, R12, 0x1f, RZ ;  /* 0x0000001f0c077819 */ /* 0x000fe200000006ff */
[----:B------:R-:W-:Y:S01]  /*2c20*/  UIADD3 UR4, UPT, UPT, UR5, 0xb0, URZ ;  /* 0x000000b005047890 */ /* 0x000fe2000fffe0ff */
[----:B------:R1:W-:Y:S05]  /*2c30*/  SYNCS.ARRIVE.TRANS64.RED.A1T0 RZ, [R4+URZ], RZ ;  /* 0x000000ff04ff79a7 */ /* 0x0003ea00081004ff */
[----:B------:R-:W-:Y:S01]  /*2c40*/  IMAD.U32 R13, RZ, RZ, UR4 ;  /* 0x00000004ff0d7e24 */ /* 0x000fe2000f8e00ff */
[----:B------:R-:W2:Y:S04]  /*2c50*/  SYNCS.PHASECHK.TRANS64.TRYWAIT P0, [UR5+0xc0], R7 ;  /* 0x0000c007ff0075a7 */ /* 0x000ea80008001105 */
[----:B------:R-:W-:Y:S01]  /*2c60*/  PRMT R13, R10, 0x654, R13 ;  /* 0x000006540a0d7816 */ /* 0x000fe2000000000d */
[----:B-12---:R-:W-:Y:S06]  /*2c70*/  @!P0 BRA `(.L_x_51) ;  /* 0x0000006000e88947 */ /* 0x006fec0003800000 */
.L_x_167:
[----:B------:R-:W-:Y:S01]  /*2c80*/  ULEA UR4, UR6, UR37, 0x4 ;  /* 0x0000002506047291 */ /* 0x000fe2000f8e20ff */
[----:B------:R-:W-:Y:S01]  /*2c90*/  SEL R2, R13, R2, !P2 ;  /* 0x000000020d027207 */ /* 0x000fe20005000000 */
[----:B------:R-:W-:Y:S01]  /*2ca0*/  UIADD3 UR5, UPT, UPT, UR5, 0xb0, URZ ;  /* 0x000000b005057890 */ /* 0x000fe2000fffe0ff */
[----:B-1----:R-:W-:Y:S01]  /*2cb0*/  LEA R0, R11, UR37, 0x3 ;  /* 0x000000250b007c11 */ /* 0x002fe2000f8e18ff */
[----:B------:R-:W-:Y:S01]  /*2cc0*/  UIADD3 UR4, UPT, UPT, UR4, 0x140, URZ ;  /* 0x0000014004047890 */ /* 0x000fe2000fffe0ff */
[----:B------:R1:W-:Y:S01]  /*2cd0*/  @!P2 SYNCS.ARRIVE.TRANS64.RED RZ, [R2+URZ], R5 ;  /* 0x0000000502ffa9a7 */ /* 0x0003e200080004ff */
[----:B------:R-:W-:Y:S01]  /*2ce0*/  UIADD3 UR6, UPT, UPT, UR6, 0x1, URZ ;  /* 0x0000000106067890 */ /* 0x000fe2000fffe0ff */
[----:B------:R-:W-:-:S03]  /*2cf0*/  VIADD R3, R3, 0x1 ;  /* 0x0000000103037836 */ /* 0x000fc60000000000 */
[----:B------:R-:W-:Y:S02]  /*2d00*/  UISETP.NE.AND UP0, UPT, UR6, 0x2, UPT ;  /* 0x000000020600788c */ /* 0x000fe4000bf05270 */
[----:B------:R-:W-:Y:S01]  /*2d10*/  ISETP.NE.AND P0, PT, R3, 0x2, PT ;  /* 0x000000020300780c */ /* 0x000fe20003f05270 */
[----:B------:R-:W-:Y:S06]  /*2d20*/  UGETNEXTWORKID.BROADCAST [UR4], [UR5] ;  /* 0x00000000040073ca */ /* 0x000fec0008000100 */
[----:B------:R-:W-:Y:S02]  /*2d30*/  USEL UR4, URZ, 0x1, UP0 ;  /* 0x00000001ff047887 */ /* 0x000fe40008000000 */
[----:B------:R-:W-:-:S04]  /*2d40*/  USEL UR6, UR6, URZ, UP0 ;  /* 0x000000ff06067287 */ /* 0x000fc80008000000 */
[----:B------:R-:W-:Y:S02]  /*2d50*/  LOP3.LUT R12, R12, UR4, RZ, 0x3c, !PT ;  /* 0x000000040c0c7c12 */ /* 0x000fe4000f8e3cff */
[----:B-1----:R-:W-:-:S04]  /*2d60*/  SHF.L.U32 R5, R9, 0x1f, RZ ;  /* 0x0000001f09057819 */ /* 0x002fc800000006ff */
[----:B------:R-:W1:Y:S02]  /*2d70*/  SYNCS.PHASECHK.TRANS64.TRYWAIT P1, [R0+URZ+0xb0], R5 ;  /* 0x0000b005000075a7 */ /* 0x000e6400080211ff */
[----:B-1----:R-:W-:Y:S05]  /*2d80*/  @!P1 BRA `(.L_x_52) ;  /* 0x0000006000bc9947 */ /* 0x002fea0003800000 */
.L_x_168:
[----:B------:R-:W-:Y:S01]  /*2d90*/  LEA R4, R11, UR37, 0x4 ;  /* 0x000000250b047c11 */ /* 0x000fe2000f8e20ff */
[----:B-1----:R-:W-:Y:S01]  /*2da0*/  VIADD R0, R0, 0xc0 ;  /* 0x000000c000007836 */ /* 0x002fe20000000000 */
[----:B------:R-:W-:Y:S01]  /*2db0*/  SEL R3, R3, RZ, P0 ;  /* 0x000000ff03037207 */ /* 0x000fe20000000000 */
[----:B------:R-:W-:-:S03]  /*2dc0*/  VIADD R11, R11, 0x1 ;  /* 0x000000010b0b7836 */ /* 0x000fc60000000000 */
[----:B------:R-:W1:Y:S01]  /*2dd0*/  LDS.128 R4, [R4+0x140] ;  /* 0x0001400004047984 */ /* 0x000e620000000c00 */
[----:B------:R-:W-:Y:S02]  /*2de0*/  PRMT R0, RZ, 0x654, R0 ;  /* 0x00000654ff007816 */ /* 0x000fe40000000000 */
[C---:B------:R-:W-:Y:S01]  /*2df0*/  ISETP.NE.AND P1, PT, R11.reuse, 0x2, PT ;  /* 0x000000020b00780c */ /* 0x040fe20003f25270 */
[----:B------:R-:W-:Y:S01]  /*2e00*/  @!PT LDS RZ, [RZ] ;  /* 0x00000000fffff984 */ /* 0x000fe20000000800 */
[----:B------:R-:W-:Y:S01]  /*2e10*/  @!PT LDS RZ, [RZ] ;  /* 0x00000000fffff984 */ /* 0x000fe20000000800 */
[----:B------:R-:W-:Y:S01]  /*2e20*/  @!PT LDS RZ, [RZ] ;  /* 0x00000000fffff984 */ /* 0x000fe20000000800 */
[----:B------:R-:W-:Y:S01]  /*2e30*/  @!PT LDS RZ, [RZ] ;  /* 0x00000000fffff984 */ /* 0x000fe20000000800 */
[----:B------:R2:W-:Y:S06]  /*2e40*/  MEMBAR.ALL.CTA ;  /* 0x0000000000007992 */ /* 0x0005ec0000008000 */
[----:B--2---:R-:W2:Y:S01]  /*2e50*/  FENCE.VIEW.ASYNC.S ;  /* 0x00000000000073c6 */ /* 0x004ea20000000000 */
[----:B------:R-:W-:Y:S01]  /*2e60*/  SEL R11, R11, RZ, P1 ;  /* 0x000000ff0b0b7207 */ /* 0x000fe20000800000 */
[----:B--2---:R2:W-:Y:S01]  /*2e70*/  SYNCS.ARRIVE.TRANS64.RED.A1T0 RZ, [R0+URZ], RZ ;  /* 0x000000ff00ff79a7 */ /* 0x0045e200081004ff */
[----:B-1----:R-:W-:-:S02]  /*2e80*/  LOP3.LUT P3, RZ, R6, 0x1, RZ, 0xc0, !PT ;  /* 0x0000000106ff7812 */ /* 0x002fc4000786c0ff */
[----:B------:R-:W-:-:S04]  /*2e90*/  SEL R5, RZ, 0x1, P0 ;  /* 0x00000001ff057807 */ /* 0x000fc80000000000 */
[----:B------:R-:W-:Y:S02]  /*2ea0*/  LOP3.LUT R8, R8, R5, RZ, 0x3c, !PT ;  /* 0x0000000508087212 */ /* 0x000fe400078e3cff */
[----:B--2---:R-:W-:-:S04]  /*2eb0*/  SEL R0, RZ, 0x1, P1 ;  /* 0x00000001ff007807 */ /* 0x004fc80000800000 */
[----:B------:R-:W-:Y:S01]  /*2ec0*/  LOP3.LUT R9, R9, R0, RZ, 0x3c, !PT ;  /* 0x0000000009097212 */ /* 0x000fe200078e3cff */
[----:B------:R-:W-:Y:S06]  /*2ed0*/  @P3 BRA `(.L_x_53) ;  /* 0xfffffffc002c3947 */ /* 0x000fec000383ffff */
[----:B------:R-:W-:Y:S01]  /*2ee0*/  ULEA UR5, UR6, UR37, 0x3 ;  /* 0x0000002506057291 */ /* 0x000fe2000f8e18ff */
[----:B------:R-:W-:-:S08]  /*2ef0*/  SHF.L.U32 R3, R12, 0x1f, RZ ;  /* 0x0000001f0c037819 */ /* 0x000fd000000006ff */
[----:B------:R-:W1:Y:S02]  /*2f00*/  SYNCS.PHASECHK.TRANS64 P0, [UR5+0xc0], R3 ;  /* 0x0000c003ff0075a7 */ /* 0x000e640008001005 */
[----:B-1----:R-:W-:Y:S05]  /*2f10*/  @P0 BRA `(.L_x_54) ;  /* 0x0000000000080947 */ /* 0x002fea0003800000 */
[----:B------:R-:W1:Y:S02]  /*2f20*/  SYNCS.PHASECHK.TRANS64.TRYWAIT P0, [UR5+0xc0], R3 ;  /* 0x0000c003ff0075a7 */ /* 0x000e640008001105 */
[----:B-1----:R-:W-:Y:S05]  /*2f30*/  @!P0 BRA `(.L_x_55) ;  /* 0x0000006000648947 */ /* 0x002fea0003800000 */
.L_x_54:
[----:B------:R-:W-:-:S04]  /*2f40*/  UIADD3 UR4, UPT, UPT, UR6, 0x1, URZ ;  /* 0x0000000106047890 */ /* 0x000fc8000fffe0ff */
[----:B------:R-:W-:-:S04]  /*2f50*/  UISETP.NE.AND UP0, UPT, UR4, 0x2, UPT ;  /* 0x000000020400788c */ /* 0x000fc8000bf05270 */
[----:B------:R-:W-:Y:S02]  /*2f60*/  USEL UR7, URZ, 0x1, UP0 ;  /* 0x00000001ff077887 */ /* 0x000fe40008000000 */
[----:B------:R-:W-:-:S04]  /*2f70*/  USEL UR4, UR4, URZ, UP0 ;  /* 0x000000ff04047287 */ /* 0x000fc80008000000 */
[----:B------:R-:W-:Y:S01]  /*2f80*/  ULEA UR4, UR4, UR37, 0x3 ;  /* 0x0000002504047291 */ /* 0x000fe2000f8e18ff */
[----:B-1----:R-:W-:-:S04]  /*2f90*/  LOP3.LUT R3, R12, UR7, RZ, 0x3c, !PT ;  /* 0x000000070c037c12 */ /* 0x002fc8000f8e3cff */
[----:B------:R-:W-:-:S04]  /*2fa0*/  SHF.L.U32 R0, R3, 0x1f, RZ ;  /* 0x0000001f03007819 */ /* 0x000fc800000006ff */
[----:B------:R-:W1:Y:S02]  /*2fb0*/  SYNCS.PHASECHK.TRANS64 P0, [UR4+0xc0], R0 ;  /* 0x0000c000ff0075a7 */ /* 0x000e640008001004 */
[----:B-1----:R-:W-:Y:S05]  /*2fc0*/  @P0 EXIT ;  /* 0x000000000000094d */ /* 0x002fea0003800000 */
[----:B------:R-:W-:Y:S02]  /*2fd0*/  SHF.L.U32 R3, R3, 0x1f, RZ ;  /* 0x0000001f03037819 */ /* 0x000fe400000006ff */
[----:B------:R-:W-:-:S07]  /*2fe0*/  MOV R0, UR4 ;  /* 0x0000000400007c02 */ /* 0x000fce0008000f00 */
.L_x_56:
[----:B-1----:R1:W2:Y:S02]  /*2ff0*/  SYNCS.PHASECHK.TRANS64.TRYWAIT P0, [R0+URZ+0xc0], R3 ;  /* 0x0000c003000075a7 */ /* 0x0022a400080011ff */
[----:B--2---:R-:W-:Y:S05]  /*3000*/  @!P0 NANOSLEEP.SYNCS 0x989680 ;  /* 0x009896800000895d */ /* 0x004fea0003900000 */
[----:B------:R-:W2:Y:S02]  /*3010*/  @!P0 SYNCS.PHASECHK.TRANS64 P0, [R0+URZ+0xc0], R3 ;  /* 0x0000c003000085a7 */ /* 0x000ea400080010ff */
[----:B--2---:R-:W-:Y:S05]  /*3020*/  @P0 EXIT ;  /* 0x000000000000094d */ /* 0x004fea0003800000 */
[----:B------:R-:W-:Y:S05]  /*3030*/  BRA `(.L_x_56) ;  /* 0xfffffffc00ec7947 */ /* 0x000fea000383ffff */
.L_x_49:
[----:B------:R-:W-:Y:S05]  /*3040*/  BRA.U UP4, `(.L_x_57) ;  /* 0x0000001504487547 */ /* 0x000fea000b800000 */
[----:B------:R-:W-:Y:S01]  /*3050*/  UMOV UR6, 0x40 ;  /* 0x0000004000067882 */ /* 0x000fe20000000000 */
[----:B------:R-:W-:Y:S01]  /*3060*/  NOP ;  /* 0x0000000000007918 */ /* 0x000fe20000000000 */
[----:B------:R-:W-:Y:S01]  /*3070*/  ULEA UR6, UR37, UR6, 0x18 ;  /* 0x0000000625067291 */ /* 0x000fe2000f8ec0ff */
[----:B------:R-:W-:Y:S02]  /*3080*/  UMOV UR7, 0x400 ;  /* 0x0000040000077882 */ /* 0x000fe40000000000 */
[----:B------:R-:W-:-:S06]  /*3090*/  ULEA UR37, UR37, UR7, 0x18 ;  /* 0x0000000725257291 */ /* 0x000fcc000f8ec0ff */
[----:B------:R-:W1:Y:S02]  /*30a0*/  LDS.U8 R2, [UR6+0x1c] ;  /* 0x00001c06ff027984 */ /* 0x000e640008000000 */
[----:B-1----:R-:W-:-:S13]  /*30b0*/  ISETP.NE.AND P0, PT, R2, RZ, PT ;  /* 0x000000ff0200720c */ /* 0x002fda0003f05270 */
[----:B------:R-:W-:Y:S05]  /*30c0*/  @P0 BRA `(.L_x_58) ;  /* 0x0000000400080947 */ /* 0x000fea0003800000 */
[----:B------:R-:W-:Y:S02]  /*30d0*/  UISETP.NE.U32.AND UP0, UPT, UR5, 0x1, UPT ;  /* 0x000000010500788c */ /* 0x000fe4000bf05070 */
[----:B------:R-:W-:-:S07]  /*30e0*/  UIADD3 UR8, UPT, UPT, UR6, 0x8, URZ ;  /* 0x0000000806087890 */ /* 0x000fce000fffe0ff */
[----:B------:R-:W-:Y:S05]  /*30f0*/  BRA.U !UP0, `(.L_x_59) ;  /* 0x00000001089c7547 */ /* 0x000fea000b800000 */
[----:B------:R-:W-:Y:S01]  /*3100*/  ELECT P0, URZ, PT ;  /* 0x0000000000ff782f */ /* 0x000fe20003800000 */
[----:B------:R-:W-:-:S12]  /*3110*/  BSSY B0, `(.L_x_59) ;  /* 0x0000025000007945 */ /* 0x000fd80003800000 */
[----:B------:R-:W-:Y:S05]  /*3120*/  @!P0 BRA `(.L_x_60) ;  /* 0x00000000008c8947 */ /* 0x000fea0003800000 */
[----:B------:R-:W-:-:S05]  /*3130*/  UMOV UR7, 0x10 ;  /* 0x0000001000077882 */ /* 0x000fca0000000000 */
[----:B------:R-:W-:Y:S04]  /*3140*/  DEPBAR.LE SB1, 0x36 ;  /* 0x00009d800000791a */ /* 0x000fe80000000000 */
[----:B------:R-:W1:Y:S02]  /*3150*/  UTCATOMSWS.2CTA.FIND_AND_SET.ALIGN UP1, UR7, UR7 ;  /* 0x00000007000775e3 */ /* 0x000e640008220800 */
[----:B-1----:R-:W-:Y:S01]  /*3160*/  MOV R11, UR7 ;  /* 0x00000007000b7c02 */ /* 0x002fe20008000f00 */
[----:B------:R-:W-:Y:S06]  /*3170*/  BRA.U UP1, `(.L_x_61) ;  /* 0x0000000101187547 */ /* 0x000fec000b800000 */
.L_x_62:
[----:B------:R-:W-:Y:S05]  /*3180*/  NANOSLEEP 0x64 ;  /* 0x000000640000795d */ /* 0x000fea0003800000 */
[----:B------:R-:W-:-:S05]  /*3190*/  UMOV UR7, 0x10 ;  /* 0x0000001000077882 */ /* 0x000fca0000000000 */
[----:B------:R-:W-:Y:S04]  /*31a0*/  DEPBAR.LE SB1, 0x36 ;  /* 0x00009d800000791a */ /* 0x000fe80000000000 */
[----:B------:R-:W1:Y:S02]  /*31b0*/  UTCATOMSWS.2CTA.FIND_AND_SET.ALIGN UP1, UR7, UR7 ;  /* 0x00000007000775e3 */ /* 0x000e640008220800 */
[----:B-1----:R-:W-:Y:S01]  /*31c0*/  MOV R11, UR7 ;  /* 0x00000007000b7c02 */ /* 0x002fe20008000f00 */
[----:B------:R-:W-:Y:S05]  /*31d0*/  BRA.U !UP1, `(.L_x_62) ;  /* 0xfffffffd09e87547 */ /* 0x000fea000b83ffff */
.L_x_61:
[----:B------:R-:W1:Y:S01]  /*31e0*/  LDS R5, [UR6+0x10] ;  /* 0x00001006ff057984 */ /* 0x000e620008000800 */
[----:B------:R-:W-:Y:S01]  /*31f0*/  IMAD.U32 R3, RZ, RZ, UR37 ;  /* 0x00000025ff037e24 */ /* 0x000fe2000f8e00ff */
[----:B------:R-:W-:-:S03]  /*3200*/  MOV R2, UR4 ;  /* 0x0000000400027c02 */ /* 0x000fc60008000f00 */
[----:B------:R-:W-:Y:S01]  /*3210*/  VIADD R3, R3, 0x160 ;  /* 0x0000016003037836 */ /* 0x000fe20000000000 */
[----:B-1----:R-:W-:-:S04]  /*3220*/  SHF.L.U32 R5, R5, 0x1f, RZ ;  /* 0x0000001f05057819 */ /* 0x002fc800000006ff */
[----:B------:R-:W1:Y:S02]  /*3230*/  SYNCS.PHASECHK.TRANS64.TRYWAIT P0, [UR6+0x8], R5 ;  /* 0x00000805ff0075a7 */ /* 0x000e640008001106 */
[----:B-1----:R-:W-:Y:S05]  /*3240*/  @P0 BRA `(.L_x_63) ;  /* 0x0000000000080947 */ /* 0x002fea0003800000 */
[----:B------:R-:W1:Y:S02]  /*3250*/  SYNCS.PHASECHK.TRANS64.TRYWAIT P0, [UR6+0x8], R5 ;  /* 0x00000805ff0075a7 */ /* 0x000e640008001106 */
[----:B-1----:R-:W-:Y:S05]  /*3260*/  @!P0 BRA `(.L_x_64) ;  /* 0x0000005c00b08947 */ /* 0x002fea0003800000 */
.L_x_63:
[----:B-1----:R-:W-:Y:S01]  /*3270*/  HFMA2 R4, -RZ, RZ, 0, 5.9604644775390625e-08 ;  /* 0x00000001ff047431 */ /* 0x002fe200000001ff */
[----:B------:R-:W-:Y:S01]  /*3280*/  UPRMT UR7, UR4, 0x654, UR8 ;  /* 0x0000065404077896 */ /* 0x000fe20008000008 */
[----:B------:R-:W-:Y:S01]  /*3290*/  IMAD.MOV.U32 R6, RZ, RZ, 0xffff ;  /* 0x0000ffffff067424 */ /* 0x000fe200078e00ff */
[----:B------:R-:W-:Y:S01]  /*32a0*/  PRMT R2, R2, 0x654, R3 ;  /* 0x0000065402027816 */ /* 0x000fe20000000003 */
[----:B------:R-:W-:Y:S02]  /*32b0*/  IMAD.MOV.U32 R5, RZ, RZ, 0x4 ;  /* 0x00000004ff057424 */ /* 0x000fe400078e00ff */
[----:B------:R-:W-:Y:S01]  /*32c0*/  IMAD.SHL.U32 R9, R11, 0x20, RZ ;  /* 0x000000200b097824 */ /* 0x000fe200078e00ff */
[----:B------:R-:W-:Y:S02]  /*32d0*/  MOV R3, UR7 ;  /* 0x0000000700037c02 */ /* 0x000fe40008000f00 */
[-C--:B------:R-:W-:Y:S01]  /*32e0*/  SHF.L.U32 R7, R6, R11.reuse, RZ ;  /* 0x0000000b06077219 */ /* 0x080fe200000006ff */
[----:B------:R1:W-:Y:S01]  /*32f0*/  SYNCS.ARRIVE.TRANS64.RED RZ, [UR7], R5 ;  /* 0x00000005ffff79a7 */ /* 0x0003e20008000407 */
[----:B------:R-:W-:Y:S01]  /*3300*/  SHF.L.U32 R6, R4, R11, RZ ;  /* 0x0000000b04067219 */ /* 0x000fe200000006ff */
[----:B------:R1:W-:Y:S04]  /*3310*/  STS [UR37+0x160], R9 ;  /* 0x00016009ff007988 */ /* 0x0003e80008000825 */
[----:B------:R1:W-:Y:S04]  /*3320*/  STAS [R2.64], R11 ;  /* 0x0000000b02007dbd */ /* 0x0003e8000c0008ff */
[----:B------:R1:W-:Y:S04]  /*3330*/  ATOMS.OR RZ, [UR6+0x14], R7 ;  /* 0x00001407ffff798c */ /* 0x0003e8000b000006 */
[----:B------:R1:W-:Y:S04]  /*3340*/  ATOMS.OR RZ, [UR6+0x18], R6 ;  /* 0x00001806ffff798c */ /* 0x0003e8000b000006 */
[----:B------:R1:W-:Y:S02]  /*3350*/  ATOMS.XOR RZ, [UR6+0x10], R4 ;  /* 0x00001004ffff798c */ /* 0x0003e4000b800006 */
.L_x_60:
[----:B------:R-:W-:Y:S05]  /*3360*/  BSYNC B0 ;  /* 0x0000000000007941 */ /* 0x000fea0003800000 */
.L_x_59:
[----:B------:R-:W-:Y:S05]  /*3370*/  BRA.U UP0, `(.L_x_65) ;  /* 0x00000001006c7547 */ /* 0x000fea000b800000 */
[----:B------:R-:W-:-:S03]  /*3380*/  UMOV UR7, 0xffffffff ;  /* 0xffffffff00077882 */ /* 0x000fc60000000000 */
[----:B------:R-:W-:Y:S05]  /*3390*/  BRA.DIV UR7, `(.L_x_66) ;  /* 0x0000005e077c7947 */ /* 0x000fea000b800000 */
[----:B------:R-:W-:-:S13]  /*33a0*/  ELECT P6, URZ, PT ;  /* 0x0000000000ff782f */ /* 0x000fda00038c0000 */
.L_x_172:
[----:B------:R-:W-:Y:S05]  /*33b0*/  @!P6 BRA `(.L_x_65) ;  /* 0x00000000005ce947 */ /* 0x000fea0003800000 */
[----:B-1----:R-:W1:Y:S02]  /*33c0*/  LDS R3, [UR6+0x10] ;  /* 0x00001006ff037984 */ /* 0x002e640008000800 */
[----:B-1----:R-:W-:-:S04]  /*33d0*/  SHF.L.U32 R3, R3, 0x1f, RZ ;  /* 0x0000001f03037819 */ /* 0x002fc800000006ff */
[----:B------:R-:W1:Y:S02]  /*33e0*/  SYNCS.PHASECHK.TRANS64.TRYWAIT P0, [UR6+0x8], R3 ;  /* 0x00000803ff0075a7 */ /* 0x000e640008001106 */
[----:B-1----:R-:W-:Y:S05]  /*33f0*/  @P0 BRA `(.L_x_67) ;  /* 0x0000000000080947 */ /* 0x002fea0003800000 */
[----:B------:R-:W1:Y:S02]  /*3400*/  SYNCS.PHASECHK.TRANS64.TRYWAIT P0, [UR6+0x8], R3 ;  /* 0x00000803ff0075a7 */ /* 0x000e640008001106 */
[----:B-1----:R-:W-:Y:S05]  /*3410*/  @!P0 BRA `(.L_x_68) ;  /* 0x0000005c007c8947 */ /* 0x002fea0003800000 */
.L_x_67:
[----:B------:R-:W2:Y:S01]  /*3420*/  LDS R5, [UR37+0x160] ;  /* 0x00016025ff057984 */ /* 0x000ea20008000800 */
[----:B-1----:R-:W-:Y:S02]  /*3430*/  HFMA2 R2, -RZ, RZ, 0, 5.9604644775390625e-08 ;  /* 0x00000001ff027431 */ /* 0x002fe400000001ff */
[----:B------:R-:W-:Y:S01]  /*3440*/  IMAD.MOV.U32 R3, RZ, RZ, 0xffff ;  /* 0x0000ffffff037424 */ /* 0x000fe200078e00ff */
[----:B------:R-:W-:Y:S01]  /*3450*/  UPRMT UR7, UR4, 0x654, UR8 ;  /* 0x0000065404077896 */ /* 0x000fe20008000008 */
[----:B--2---:R-:W-:-:S03]  /*3460*/  IMAD.SHL.U32 R4, R5, 0x20, RZ ;  /* 0x0000002005047824 */ /* 0x004fc600078e00ff */
[-C--:B------:R-:W-:Y:S02]  /*3470*/  SHF.L.U32 R3, R3, R5.reuse, RZ ;  /* 0x0000000503037219 */ /* 0x080fe400000006ff */
[----:B------:R-:W-:Y:S01]  /*3480*/  SHF.L.U32 R5, R2, R5, RZ ;  /* 0x0000000502057219 */ /* 0x000fe200000006ff */
[----:B------:R2:W-:Y:S04]  /*3490*/  STS [UR37+0x160], R4 ;  /* 0x00016004ff007988 */ /* 0x0005e80008000825 */
[----:B------:R2:W-:Y:S04]  /*34a0*/  ATOMS.OR RZ, [UR6+0x14], R3 ;  /* 0x00001403ffff798c */ /* 0x0005e8000b000006 */
[----:B------:R2:W-:Y:S01]  /*34b0*/  ATOMS.OR RZ, [UR6+0x18], R5 ;  /* 0x00001805ffff798c */ /* 0x0005e2000b000006 */
[----:B------:R-:W-:Y:S03]  /*34c0*/  SYNCS.ARRIVE.TRANS64.RED.A1T0 RZ, [UR7], RZ ;  /* 0x000000ffffff79a7 */ /* 0x000fe60008100407 */
[----:B------:R2:W-:Y:S01]  /*34d0*/  ATOMS.XOR RZ, [UR6+0x10], R2 ;  /* 0x00001002ffff798c */ /* 0x0005e2000b800006 */
[----:B------:R-:W-:Y:S05]  /*34e0*/  BRA `(.L_x_65) ;  /* 0x0000000000107947 */ /* 0x000fea0003800000 */
.L_x_58:
[----:B------:R-:W-:-:S05]  /*34f0*/  MOV R2, 0xffffffff ;  /* 0xffffffff00027802 */ /* 0x000fca0000000f00 */
[----:B------:R1:W-:Y:S02]  /*3500*/  STS [UR37+0x160], R2 ;  /* 0x00016002ff007988 */ /* 0x0003e40008000825 */
[----:B-1----:R-:W-:Y:S02]  /*3510*/  MOV R2, 0x3530 ;  /* 0x0000353000027802 */ /* 0x002fe40000000f00 */
[----:B-----5:R-:W-:Y:S05]  /*3520*/  CALL.REL.NOINC `($__internal_1_$__cuda_sm10x_tcgen05_guardrail_trap_phase_invalid_during_alloc) ;  /* 0x0000006400507944 */ /* 0x020fea0003c00000 */
.L_x_65:
[----:B------:R-:W-:Y:S05]  /*3530*/  WARPSYNC.ALL ;  /* 0x0000000000007948 */ /* 0x000fea0003800000 */
[----:B------:R-:W3:Y:S01]  /*3540*/  S2UR UR7, SR_CgaCtaId ;  /* 0x00000000000779c3 */ /* 0x000ee20000008800 */
[----:B------:R-:W-:Y:S01]  /*3550*/  UMOV UR6, 0x400 ;  /* 0x0000040000067882 */ /* 0x000fe20000000000 */
[----:B------:R-:W-:-:S06]  /*3560*/  NOP ;  /* 0x0000000000007918 */ /* 0x000fcc0000000000 */
[----:B------:R-:W-:Y:S06]  /*3570*/  BAR.ARV 0x6, 0xa0 ;  /* 0x0182800000007b1d */ /* 0x000fec0000002000 */
[----:B------:R-:W4:Y:S01]  /*3580*/  LDCU UR8, c[0x0][0x38c] ;  /* 0x00007180ff0877ac */ /* 0x000f220008000800 */
[----:B------:R-:W-:Y:S01]  /*3590*/  LOP3.LUT R0, R0, 0xffff, RZ, 0xc0, !PT ;  /* 0x0000ffff00007812 */ /* 0x000fe200078ec0ff */
[----:B-1----:R-:W-:Y:S01]  /*35a0*/  IMAD.MOV.U32 R9, RZ, RZ, 0x1 ;  /* 0x00000001ff097424 */ /* 0x002fe200078e00ff */
[----:B------:R-:W-:Y:S01]  /*35b0*/  LOP3.LUT R8, R8, 0xffff, RZ, 0xc0, !PT ;  /* 0x0000ffff08087812 */ /* 0x000fe200078ec0ff */
[----:B------:R-:W-:Y:S01]  /*35c0*/  UMOV UR19, URZ ;  /* 0x000000ff00137c82 */ /* 0x000fe20008000000 */
[----:B------:R-:W-:Y:S01]  /*35d0*/  R2UR UR10, R0 ;  /* 0x00000000000a72ca */ /* 0x000fe200000e0000 */
[----:B------:R-:W-:Y:S01]  /*35e0*/  UMOV UR18, URZ ;  /* 0x000000ff00127c82 */ /* 0x000fe20008000000 */
[----:B------:R-:W-:Y:S01]  /*35f0*/  R2UR UR11, R8 ;  /* 0x00000000080b72ca */ /* 0x000fe200000e0000 */
[----:B------:R-:W-:Y:S01]  /*3600*/  IMAD.MOV.U32 R8, RZ, RZ, RZ ;  /* 0x000000ffff087224 */ /* 0x000fe200078e00ff */
[----:B------:R-:W-:Y:S01]  /*3610*/  UMOV UR17, URZ ;  /* 0x000000ff00117c82 */ /* 0x000fe20008000000 */
[----:B---3--:R-:W-:-:S02]  /*3620*/  ULEA UR7, UR7, UR6, 0x18 ;  /* 0x0000000607077291 */ /* 0x008fc4000f8ec0ff */
[----:B------:R-:W-:Y:S02]  /*3630*/  UISETP.NE.AND UP2, UPT, UR5, URZ, UPT ;  /* 0x000000ff0500728c */ /* 0x000fe4000bf45270 */
[----:B------:R-:W-:Y:S02]  /*3640*/  UIADD3 UR12, UPT, UPT, UR7, 0x4300, URZ ;  /* 0x00004300070c7890 */ /* 0x000fe4000fffe0ff */
[----:B------:R-:W-:Y:S02]  /*3650*/  UIADD3 UR13, UPT, UPT, UR7, 0x1c300, URZ ;  /* 0x0001c300070d7890 */ /* 0x000fe4000fffe0ff */
[----:B----4-:R-:W-:Y:S01]  /*3660*/  UIADD3 UR8, UPT, UPT, UR8, 0x7f, URZ ;  /* 0x0000007f08087890 */ /* 0x010fe2000fffe0ff */
[----:B--2---:R-:W1:Y:S01]  /*3670*/  LDS R2, [UR7+0x160] ;  /* 0x00016007ff027984 */ /* 0x004e620008000800 */
[----:B------:R-:W-:Y:S02]  /*3680*/  USHF.R.U32.HI UR12, URZ, 0x4, UR12 ;  /* 0x00000004ff0c7899 */ /* 0x000fe4000801160c */
[----:B------:R-:W-:-:S02]  /*3690*/  USHF.R.S32.HI UR6, URZ, 0x1f, UR8 ;  /* 0x0000001fff067899 */ /* 0x000fc40008011408 */
[----:B------:R-:W-:Y:S02]  /*36a0*/  USHF.R.U32.HI UR13, URZ, 0x4, UR13 ;  /* 0x00000004ff0d7899 */ /* 0x000fe4000801160d */
[----:B------:R-:W-:Y:S02]  /*36b0*/  ULEA.HI UR6, UR6, UR8, URZ, 0x7 ;  /* 0x0000000806067291 */ /* 0x000fe4000f8f38ff */
[----:B------:R-:W-:Y:S02]  /*36c0*/  ULOP3.LUT UR12, UR12, 0x3fff, URZ, 0xc0, !UPT ;  /* 0x00003fff0c0c7892 */ /* 0x000fe4000f8ec0ff */
[----:B------:R-:W-:Y:S02]  /*36d0*/  USHF.R.S32.HI UR6, URZ, 0x7, UR6 ;  /* 0x00000007ff067899 */ /* 0x000fe40008011406 */
[----:B------:R-:W-:Y:S02]  /*36e0*/  ULOP3.LUT UR13, UR13, 0x3fff, URZ, 0xc0, !UPT ;  /* 0x00003fff0d0d7892 */ /* 0x000fe4000f8ec0ff */
[----:B------:R-:W-:Y:S01]  /*36f0*/  UISETP.LT.AND UP0, UPT, UR6, 0x1, UPT ;  /* 0x000000010600788c */ /* 0x000fe2000bf01270 */
[----:B------:R-:W-:Y:S01]  /*3700*/  UMOV UR36, 0x0 ;  /* 0x0000000000247882 */ /* 0x000fe20000000000 */
        /* <DEDUP_REMOVED lines=9> */
[----:B------:R-:W-:-:S02]  /*37a0*/  ULOP3.LUT UR12, UR12, 0x10000, URZ, 0xfc, !UPT ;  /* 0x000100000c0c7892 */ /* 0x000fc4000f8efcff */
[----:B------:R-:W-:Y:S02]  /*37b0*/  ULOP3.LUT UR13, UR13, 0x10000, URZ, 0xfc, !UPT ;  /* 0x000100000d0d7892 */ /* 0x000fe4000f8efcff */
[----:B------:R-:W-:Y:S01]  /*37c0*/  USEL UR20, UR6, 0x1, !UP0 ;  /* 0x0000000106147887 */ /* 0x000fe2000c000000 */
[----:B------:R-:W-:Y:S01]  /*37d0*/  UMOV UR26, 0x0 ;  /* 0x00000000001a7882 */ /* 0x000fe20000000000 */
[----:B------:R-:W-:Y:S01]  /*37e0*/  UMOV UR27, 0x8200490 ;  /* 0x08200490001b7882 */ /* 0x000fe20000000000 */
[----:B------:R-:W-:Y:S01]  /*37f0*/  UMOV UR24, 0x0 ;  /* 0x0000000000187882 */ /* 0x000fe20000000000 */
[----:B------:R-:W-:Y:S01]  /*3800*/  UMOV UR25, 0x8200490 ;  /* 0x0820049000197882 */ /* 0x000fe20000000000 */
[----:B------:R-:W-:Y:S01]  /*3810*/  UMOV UR22, 0x0 ;  /* 0x0000000000167882 */ /* 0x000fe20000000000 */
[----:B------:R-:W-:Y:S01]  /*3820*/  UMOV UR23, 0x8200490 ;  /* 0x0820049000177882 */ /* 0x000fe20000000000 */
[----:B-1----:R-:W-:Y:S02]  /*3830*/  R2UR UR21, R2 ;  /* 0x00000000021572ca */ /* 0x002fe400000e0000 */
[----:B------:R-:W-:-:S13]  /*3840*/  CS2R R2, SRZ ;  /* 0x0000000000027805 */ /* 0x000fda000001ff00 */
.L_x_76:
[C---:B------:R-:W-:Y:S02]  /*3850*/  LEA R0, R8.reuse, UR7, 0x3 ;  /* 0x0000000708007c11 */ /* 0x040fe4000f8e18ff */
[----:B------:R-:W-:Y:S02]  /*3860*/  SHF.L.U32 R5, R3, 0x1f, RZ ;  /* 0x0000001f03057819 */ /* 0x000fe400000006ff */
[----:B------:R-:W-:Y:S02]  /*3870*/  LEA R4, R8, UR7, 0x4 ;  /* 0x0000000708047c11 */ /* 0x000fe4000f8e20ff */
[----:B------:R-:W1:Y:S02]  /*3880*/  SYNCS.PHASECHK.TRANS64.TRYWAIT P0, [R0+URZ+0xb0], R5 ;  /* 0x0000b005000075a7 */ /* 0x000e6400080011ff */
[----:B-1-3--:R-:W-:Y:S05]  /*3890*/  @!P0 BRA `(.L_x_69) ;  /* 0x0000005800748947 */ /* 0x00afea0003800000 */
.L_x_173:
[----:B-1----:R-:W1:Y:S01]  /*38a0*/  LDS.128 R4, [R4+0x140] ;  /* 0x0001400004047984 */ /* 0x002e620000000c00 */
[----:B------:R-:W-:Y:S02]  /*38b0*/  VIADD R0, R0, 0xc0 ;  /* 0x000000c000007836 */ /* 0x000fe40000000000 */
[----:B------:R-:W-:Y:S01]  /*38c0*/  VIADD R8, R8, 0x1 ;  /* 0x0000000108087836 */ /* 0x000fe20000000000 */
[----:B------:R-:W-:Y:S01]  /*38d0*/  @!PT LDS RZ, [RZ] ;  /* 0x00000000fffff984 */ /* 0x000fe20000000800 */
[----:B------:R-:W-:Y:S01]  /*38e0*/  @!PT LDS RZ, [RZ] ;  /* 0x00000000fffff984 */ /* 0x000fe20000000800 */
[----:B------:R-:W-:Y:S01]  /*38f0*/  @!PT LDS RZ, [RZ] ;  /* 0x00000000fffff984 */ /* 0x000fe20000000800 */
[----:B------:R-:W-:Y:S01]  /*3900*/  @!PT LDS RZ, [RZ] ;  /* 0x00000000fffff984 */ /* 0x000fe20000000800 */
[----:B------:R2:W-:Y:S06]  /*3910*/  MEMBAR.ALL.CTA ;  /* 0x0000000000007992 */ /* 0x0005ec0000008000 */
[----:B--2---:R-:W2:Y:S01]  /*3920*/  FENCE.VIEW.ASYNC.S ;  /* 0x00000000000073c6 */ /* 0x004ea20000000000 */
[----:B------:R-:W-:-:S04]  /*3930*/  PRMT R0, RZ, 0x654, R0 ;  /* 0x00000654ff007816 */ /* 0x000fc80000000000 */
[----:B--2---:R2:W-:Y:S01]  /*3940*/  SYNCS.ARRIVE.TRANS64.RED.A1T0 RZ, [R0+URZ], RZ ;  /* 0x000000ff00ff79a7 */ /* 0x0045e200081004ff */
[----:B-1----:R-:W-:Y:S01]  /*3950*/  LOP3.LUT P1, RZ, R6, 0x1, RZ, 0xc0, !PT ;  /* 0x0000000106ff7812 */ /* 0x002fe2000782c0ff */
[----:B--2---:R-:W-:-:S12]  /*3960*/  BRA.U UP2, `(.L_x_70) ;  /* 0x0000000502587547 */ /* 0x004fd8000b800000 */
[----:B------:R-:W1:Y:S01]  /*3970*/  LDCU UR8, c[0x0][0x38c] ;  /* 0x00007180ff0877ac */ /* 0x000e620008000800 */
[----:B------:R-:W-:Y:S02]  /*3980*/  PLOP3.LUT P2, PT, PT, PT, PT, 0x80, 0x8 ;  /* 0x000000000008781c */ /* 0x000fe40003f4f070 */
[----:B------:R-:W-:Y:S01]  /*3990*/  SHF.L.U32 R5, R9, 0x1f, RZ ;  /* 0x0000001f09057819 */ /* 0x000fe200000006ff */
[----:B-1----:R-:W-:Y:S02]  /*39a0*/  UISETP.GE.AND UP0, UPT, UR8, 0x1, UPT ;  /* 0x000000010800788c */ /* 0x002fe4000bf06270 */
[----:B------:R-:W-:-:S04]  /*39b0*/  ULEA UR8, UR19, UR7, 0x3 ;  /* 0x0000000713087291 */ /* 0x000fc8000f8e18ff */
[----:B------:R-:W-:-:S05]  /*39c0*/  PLOP3.LUT P0, PT, PT, PT, UP0, 0x80, 0x8 ;  /* 0x000000000008781c */ /* 0x000fca0003f0f008 */
[----:B------:R-:W-:-:S08]  /*39d0*/  @UP0 ULEA UR9, UR18, UR7, 0x3 ;  /* 0x0000000712090291 */ /* 0x000fd0000f8e18ff */
[----:B------:R-:W-:-:S04]  /*39e0*/  @P0 SHF.L.U32 R0, R2, 0x1f, RZ ;  /* 0x0000001f02000819 */ /* 0x000fc800000006ff */
[----:B------:R1:W2:Y:S01]  /*39f0*/  @P0 SYNCS.PHASECHK.TRANS64.TRYWAIT P2, [UR9], R0 ;  /* 0x00000000ff0005a7 */ /* 0x0002a20008041109 */
[----:B------:R-:W-:Y:S01]  /*3a00*/  ULEA UR9, UR19, UR21, 0x6 ;  /* 0x0000001513097291 */ /* 0x000fe2000f8e30ff */
[----:B------:R-:W3:Y:S02]  /*3a10*/  SYNCS.PHASECHK.TRANS64.TRYWAIT P0, [UR8+0xf0], R5 ;  /* 0x0000f005ff0075a7 */ /* 0x000ee40008001108 */
[----:B-123--:R-:W-:Y:S09]  /*3a20*/  @!P0 BRA `(.L_x_71) ;  /* 0x0000005800248947 */ /* 0x00eff20003800000 */
.L_x_175:
[----:B------:R-:W-:Y:S01]  /*3a30*/  UMOV UR16, UR17 ;  /* 0x0000001100107c82 */ /* 0x000fe20008000000 */
[----:B------:R-:W-:Y:S05]  /*3a40*/  BRA.U !UP0, `(.L_x_72) ;  /* 0x0000000508107547 */ /* 0x000fea000b800000 */
[----:B------:R-:W-:Y:S02]  /*3a50*/  UIADD3 UR16, UPT, UPT, UR20, UR17, URZ ;  /* 0x0000001114107290 */ /* 0x000fe4000fffe0ff */
[----:B------:R-:W-:Y:S01]  /*3a60*/  UPLOP3.LUT UP3, UPT, UPT, UPT, UPT, 0x40, 0x4 ;  /* 0x000000000004789c */ /* 0x000fe20003f6e870 */
[----:B------:R-:W-:Y:S01]  /*3a70*/  UMOV UR15, UR6 ;  /* 0x00000006000f7c82 */ /* 0x000fe20008000000 */
[----:B------:R-:W-:-:S09]  /*3a80*/  UMOV UR58, UR18 ;  /* 0x00000012003a7c82 */ /* 0x000fd20008000000 */
.L_x_75:
[----:B--2---:R-:W-:Y:S01]  /*3a90*/  ULEA UR14, UR58, UR7, 0x3 ;  /* 0x000000073a0e7291 */ /* 0x004fe2000f8e18ff */
[----:B---3--:R-:W-:Y:S11]  /*3aa0*/  @P2 BRA `(.L_x_73) ;  /* 0x00000000000c2947 */ /* 0x008ff60003800000 */
[----:B-1----:R-:W-:Y:S04]  /*3ab0*/  SHF.L.U32 R5, R2, 0x1f, RZ ;  /* 0x0000001f02057819 */ /* 0x002fe800000006ff */
[----:B------:R-:W1:Y:S02]  /*3ac0*/  SYNCS.PHASECHK.TRANS64.TRYWAIT P0, [UR14], R5 ;  /* 0x00000005ff0075a7 */ /* 0x000e64000800110e */
[----:B-1----:R-:W-:Y:S05]  /*3ad0*/  @!P0 BRA `(.L_x_74) ;  /* 0x0000005800108947 */ /* 0x002fea0003800000 */
.L_x_73:
[----:B------:R-:W-:Y:S01]  /*3ae0*/  UISETP.NE.AND UP0, UPT, UR15, 0x1, UPT ;  /* 0x000000010f00788c */ /* 0x000fe2000bf05270 */
[----:B------:R-:W-:Y:S01]  /*3af0*/  PLOP3.LUT P2, PT, PT, PT, PT, 0x80, 0x8 ;  /* 0x000000000008781c */ /* 0x000fe20003f4f070 */
[----:B------:R-:W-:Y:S02]  /*3b00*/  UIADD3 UR18, UPT, UPT, UR58, 0x1, URZ ;  /* 0x000000013a127890 */ /* 0x000fe4000fffe0ff */
[----:B------:R-:W-:Y:S02]  /*3b10*/  ULEA UR68, UR58, UR13, 0xa ;  /* 0x0000000d3a447291 */ /* 0x000fe4000f8e50ff */
[----:B------:R-:W-:Y:S01]  /*3b20*/  UISETP.NE.AND UP1, UPT, UR18, 0x6, UPT ;  /* 0x000000061200788c */ /* 0x000fe2000bf25270 */
[----:B------:R-:W-:Y:S01]  /*3b30*/  PLOP3.LUT P0, PT, PT, PT, UP0, 0x80, 0x8 ;  /* 0x000000000008781c */ /* 0x000fe20003f0f008 */
[----:B------:R-:W-:Y:S02]  /*3b40*/  ULEA UR66, UR58, UR12, 0xa ;  /* 0x0000000c3a427291 */ /* 0x000fe4000f8e50ff */
[----:B------:R-:W-:Y:S02]  /*3b50*/  USEL UR39, URZ, 0x1, UP1 ;  /* 0x00000001ff277887 */ /* 0x000fe40008800000 */
[----:B------:R-:W-:Y:S02]  /*3b60*/  USEL UR18, UR18, URZ, UP1 ;  /* 0x000000ff12127287 */ /* 0x000fe40008800000 */
[----:B------:R-:W-:Y:S02]  /*3b70*/  UIADD3 UR64, UPT, UPT, UR68, 0x2, URZ ;  /* 0x0000000244407890 */ /* 0x000fe4000fffe0ff */
[----:B------:R-:W-:Y:S01]  /*3b80*/  @UP0 ULEA UR38, UR18, UR7, 0x3 ;  /* 0x0000000712260291 */ /* 0x000fe2000f8e18ff */
[----:B------:R-:W-:Y:S01]  /*3b90*/  LOP3.LUT R2, R2, UR39, RZ, 0x3c, !PT ;  /* 0x0000002702027c12 */ /* 0x000fe2000f8e3cff */
[----:B------:R-:W-:Y:S02]  /*3ba0*/  UIADD3 UR62, UPT, UPT, UR66, 0x2, URZ ;  /* 0x00000002423e7890 */ /* 0x000fe4000fffe0ff */
[----:B------:R-:W-:Y:S01]  /*3bb0*/  UIADD3 UR60, UPT, UPT, UR68, 0x4, URZ ;  /* 0x00000004443c7890 */ /* 0x000fe2000fffe0ff */
[----:B-1----:R-:W-:Y:S01]  /*3bc0*/  @P0 SHF.L.U32 R0, R2, 0x1f, RZ ;  /* 0x0000001f02000819 */ /* 0x002fe200000006ff */
[----:B------:R-:W-:Y:S02]  /*3bd0*/  UIADD3 UR58, UPT, UPT, UR66, 0x4, URZ ;  /* 0x00000004423a7890 */ /* 0x000fe4000fffe0ff */
[----:B------:R-:W-:Y:S01]  /*3be0*/  UIADD3 UR56, UPT, UPT, UR68, 0x6, URZ ;  /* 0x0000000644387890 */ /* 0x000fe2000fffe0ff */
[----:B------:R2:W3:Y:S01]  /*3bf0*/  @P0 SYNCS.PHASECHK.TRANS64.TRYWAIT P2, [UR38], R0 ;  /* 0x00000000ff0005a7 */ /* 0x0004e20008041126 */
[----:B------:R-:W-:Y:S02]  /*3c00*/  UIADD3 UR54, UPT, UPT, UR66, 0x6, URZ ;  /* 0x0000000642367890 */ /* 0x000fe4000fffe0ff */
        /* <DEDUP_REMOVED lines=10> */
[----:B------:R-:W-:Y:S02]  /*3cb0*/  UIADD3 UR15, UPT, UPT, UR15, -0x1, URZ ;  /* 0xffffffff0f0f7890 */ /* 0x000fe4000fffe0ff */
[----:B------:R-:W-:Y:S01]  /*3cc0*/  UISETP.NE.AND UP0, UPT, UR17, UR16, UPT ;  /* 0x000000101100728c */ /* 0x000fe2000bf05270 */
[----:B------:R-:W-:Y:S01]  /*3cd0*/  UMOV UR69, 0x40004040 ;  /* 0x4000404000457882 */ /* 0x000fe20000000000 */
[----:B------:R-:W-:Y:S01]  /*3ce0*/  UMOV UR67, 0x40004040 ;  /* 0x4000404000437882 */ /* 0x000fe20000000000 */
[----:B------:R-:W-:Y:S01]  /*3cf0*/  UMOV UR65, 0x40004040 ;  /* 0x4000404000417882 */ /* 0x000fe20000000000 */
[----:B------:R-:W-:Y:S01]  /*3d00*/  UTCHMMA.2CTA gdesc[UR66], gdesc[UR68], tmem[UR9], tmem[UR36], idesc[UR37], UP3 ;  /* 0x00ff2444420075ea */ /* 0x000fe20009a00009 */
[----:B------:R-:W-:Y:S01]  /*3d10*/  UPLOP3.LUT UP3, UPT, UPT, UPT, UPT, 0x80, 0x8 ;  /* 0x000000000008789c */ /* 0x000fe20003f6f070 */
[----:B------:R-:W-:Y:S01]  /*3d20*/  UMOV UR63, 0x40004040 ;  /* 0x40004040003f7882 */ /* 0x000fe20000000000 */
[----:B------:R-:W-:Y:S01]  /*3d30*/  UMOV UR61, 0x40004040 ;  /* 0x40004040003d7882 */ /* 0x000fe20000000000 */
[----:B------:R-:W-:Y:S01]  /*3d40*/  UTCHMMA.2CTA gdesc[UR62], gdesc[UR64], tmem[UR9], tmem[UR34], idesc[UR35], UPT ;  /* 0x00ff22403e0075ea */ /* 0x000fe2000ba00009 */
[----:B------:R-:W-:Y:S01]  /*3d50*/  UMOV UR59, 0x40004040 ;  /* 0x40004040003b7882 */ /* 0x000fe20000000000 */
[----:B------:R-:W-:Y:S01]  /*3d60*/  UMOV UR57, 0x40004040 ;  /* 0x4000404000397882 */ /* 0x000fe20000000000 */
[----:B------:R1:W-:Y:S01]  /*3d70*/  UTCHMMA.2CTA gdesc[UR58], gdesc[UR60], tmem[UR9], tmem[UR32], idesc[UR33], UPT ;  /* 0x00ff203c3a0075ea */ /* 0x0003e2000ba00009 */
        /* <DEDUP_REMOVED lines=11> */
[----:B------:R-:W-:Y:S01]  /*3e30*/  UMOV UR39, 0x40004040 ;  /* 0x4000404000277882 */ /* 0x000fe20000000000 */
[----:B------:R2:W-:Y:S01]  /*3e40*/  UTCHMMA.2CTA gdesc[UR42], gdesc[UR44], tmem[UR9], tmem[UR24], idesc[UR25], UPT ;  /* 0x00ff182c2a0075ea */ /* 0x0005e2000ba00009 */
[----:B------:R2:W-:Y:S01]  /*3e50*/  UTCHMMA.2CTA gdesc[UR38], gdesc[UR40], tmem[UR9], tmem[UR22], idesc[UR23], UPT ;  /* 0x00ff1628260075ea */ /* 0x0005e2000ba00009 */
[----:B------:R2:W-:Y:S01]  /*3e60*/  UTCBAR.2CTA.MULTICAST [UR14], URZ, UR11 ;  /* 0x000000ff0e0073e9 */ /* 0x0005e2000820080b */
[----:B-1----:R-:W-:Y:S01]  /*3e70*/  UMOV UR58, UR18 ;  /* 0x00000012003a7c82 */ /* 0x002fe20008000000 */
[----:B------:R-:W-:Y:S05]  /*3e80*/  BRA.U UP0, `(.L_x_75) ;  /* 0xfffffffd00007547 */ /* 0x000fea000b83ffff */
.L_x_72:
[----:B------:R-:W-:Y:S01]  /*3e90*/  UIADD3 UR8, UPT, UPT, UR8, 0xd0, URZ ;  /* 0x000000d008087890 */ /* 0x000fe2000fffe0ff */
[----:B------:R-:W-:-:S08]  /*3ea0*/  UMOV UR17, UR16 ;  /* 0x0000001000117c82 */ /* 0x000fd00008000000 */
[----:B------:R4:W-:Y:S01]  /*3eb0*/  UTCBAR.2CTA.MULTICAST [UR8], URZ, UR10 ;  /* 0x000000ff080073e9 */ /* 0x0009e2000820080a */
[----:B------:R-:W-:Y:S02]  /*3ec0*/  NOP ;  /* 0x0000000000007918 */ /* 0x000fe40000000000 */
.L_x_70:
[----:B------:R-:W-:Y:S01]  /*3ed0*/  UIADD3 UR19, UPT, UPT, UR19, 0x1, URZ ;  /* 0x0000000113137890 */ /* 0x000fe2000fffe0ff */
[----:B------:R-:W-:-:S03]  /*3ee0*/  ISETP.NE.AND P0, PT, R8, 0x2, PT ;  /* 0x000000020800780c */ /* 0x000fc60003f05270 */
[----:B------:R-:W-:Y:S01]  /*3ef0*/  UISETP.NE.AND UP0, UPT, UR19, 0x4, UPT ;  /* 0x000000041300788c */ /* 0x000fe2000bf05270 */
[----:B-12---:R-:W-:Y:S02]  /*3f00*/  SEL R0, RZ, 0x1, P0 ;  /* 0x00000001ff007807 */ /* 0x006fe40000000000 */
[----:B------:R-:W-:Y:S01]  /*3f10*/  SEL R8, R8, RZ, P0 ;  /* 0x000000ff08087207 */ /* 0x000fe20000000000 */
[----:B----4-:R-:W-:Y:S01]  /*3f20*/  USEL UR8, URZ, 0x1, UP0 ;  /* 0x00000001ff087887 */ /* 0x010fe20008000000 */
[----:B------:R-:W-:Y:S01]  /*3f30*/  LOP3.LUT R3, R3, R0, RZ, 0x3c, !PT ;  /* 0x0000000003037212 */ /* 0x000fe200078e3cff */
[----:B------:R-:W-:-:S04]  /*3f40*/  USEL UR19, UR19, URZ, UP0 ;  /* 0x000000ff13137287 */ /* 0x000fc80008000000 */
[----:B------:R-:W-:Y:S01]  /*3f50*/  LOP3.LUT R9, R9, UR8, RZ, 0x3c, !PT ;  /* 0x0000000809097c12 */ /* 0x000fe2000f8e3cff */
[----:B------:R-:W-:Y:S07]  /*3f60*/  @P1 BRA `(.L_x_76) ;  /* 0xfffffff800381947 */ /* 0x000fee000383ffff */
[----:B------:R-:W1:Y:S01]  /*3f70*/  S2UR UR6, SR_CgaCtaId ;  /* 0x00000000000679c3 */ /* 0x000e620000008800 */
[----:B------:R-:W-:Y:S01]  /*3f80*/  ELECT P0, URZ, PT ;  /* 0x0000000000ff782f */ /* 0x000fe20003800000 */
[----:B------:R-:W-:Y:S01]  /*3f90*/  HFMA2 R0, -RZ, RZ, 0, 5.9604644775390625e-08 ;  /* 0x00000001ff007431 */ /* 0x000fe200000001ff */
[----:B------:R-:W-:-:S05]  /*3fa0*/  UMOV UR8, 0x40 ;  /* 0x0000004000087882 */ /* 0x000fca0000000000 */
[----:B------:R-:W-:Y:S01]  /*3fb0*/  UVIRTCOUNT.DEALLOC.SMPOOL 0x80 ;  /* 0x000000800000784c */ /* 0x000fe20000000000 */
[----:B------:R-:W-:Y:S02]  /*3fc0*/  UISETP.NE.AND UP0, UPT, UR5, URZ, UPT ;  /* 0x000000ff0500728c */ /* 0x000fe4000bf05270 */
[----:B-1----:R-:W-:-:S09]  /*3fd0*/  ULEA UR6, UR6, UR8, 0x18 ;  /* 0x0000000806067291 */ /* 0x002fd2000f8ec0ff */
[----:B------:R1:W-:Y:S01]  /*3fe0*/  @P0 STS.U8 [UR6+0x1c], R0 ;  /* 0x00001c00ff000988 */ /* 0x0003e20008000006 */
[----:B------:R-:W-:Y:S05]  /*3ff0*/  BRA.U UP0, `(.L_x_77) ;  /* 0x0000000100a07547 */ /* 0x000fea000b800000 */
[----:B------:R-:W-:Y:S01]  /*4000*/  UIADD3 UR5, UPT, UPT, UR7, 0xf0, URZ ;  /* 0x000000f007057890 */ /* 0x000fe2000fffe0ff */
[----:B------:R-:W-:-:S03]  /*4010*/  SHF.L.U32 R3, R9, 0x1f, RZ ;  /* 0x0000001f09037819 */ /* 0x000fc600000006ff */
[----:B------:R-:W-:-:S09]  /*4020*/  ULEA UR8, UR19, UR5, 0x3 ;  /* 0x0000000513087291 */ /* 0x000fd2000f8e18ff */
[----:B------:R-:W2:Y:S02]  /*4030*/  SYNCS.PHASECHK.TRANS64.TRYWAIT P0, [UR8], R3 ;  /* 0x00000003ff0075a7 */ /* 0x000ea40008001108 */
[----:B--2---:R-:W-:Y:S05]  /*4040*/  @!P0 BRA `(.L_x_78) ;  /* 0x0000005000cc8947 */ /* 0x004fea0003800000 */
.L_x_178:
        /* <DEDUP_REMOVED lines=9> */
.L_x_180:
        /* <DEDUP_REMOVED lines=9> */
.L_x_182:
[----:B------:R-:W-:-:S04]  /*4170*/  UIADD3 UR9, UPT, UPT, UR9, 0x1, URZ ;  /* 0x0000000109097890 */ /* 0x000fc8000fffe0ff */
[----:B------:R-:W-:-:S04]  /*4180*/  UISETP.NE.AND UP1, UPT, UR9, 0x4, UPT ;  /* 0x000000040900788c */ /* 0x000fc8000bf25270 */
[----:B------:R-:W-:Y:S02]  /*4190*/  USEL UR8, URZ, 0x1, UP1 ;  /* 0x00000001ff087887 */ /* 0x000fe40008800000 */
[----:B------:R-:W-:-:S04]  /*41a0*/  USEL UR9, UR9, URZ, UP1 ;  /* 0x000000ff09097287 */ /* 0x000fc80008800000 */
[----:B------:R-:W-:Y:S01]  /*41b0*/  ULEA UR9, UR9, UR5, 0x3 ;  /* 0x0000000509097291 */ /* 0x000fe2000f8e18ff */
[----:B-1----:R-:W-:-:S04]  /*41c0*/  LOP3.LUT R3, R2, UR8, RZ, 0x3c, !PT ;  /* 0x0000000802037c12 */ /* 0x002fc8000f8e3cff */
[----:B------:R-:W-:Y:S01]  /*41d0*/  SHF.L.U32 R3, R3, 0x1f, RZ ;  /* 0x0000001f03037819 */ /* 0x000fe200000006ff */
[----:B------:R-:W-:-:S04]  /*41e0*/  IMAD.U32 R0, RZ, RZ, UR9 ;  /* 0x00000009ff007e24 */ /* 0x000fc8000f8e00ff */
[----:B------:R1:W2:Y:S03]  /*41f0*/  SYNCS.PHASECHK.TRANS64.TRYWAIT P0, [R0+URZ], R3 ;  /* 0x00000003000075a7 */ /* 0x0002a600080011ff */
[----:B--2---:R-:W-:Y:S05]  /*4200*/  @!P0 NANOSLEEP.SYNCS 0x989680 ;  /* 0x009896800000895d */ /* 0x004fea0003900000 */
[----:B------:R-:W2:Y:S02]  /*4210*/  @!P0 SYNCS.PHASECHK.TRANS64 P0, [R0+URZ], R3 ;  /* 0x00000003000085a7 */ /* 0x000ea400080010ff */
[----:B--2---:R-:W-:Y:S05]  /*4220*/  @P0 BRA `(.L_x_81) ;  /* 0x0000000000200947 */ /* 0x004fea0003800000 */
.L_x_82:
[----:B--2---:R2:W4:Y:S02]  /*4230*/  SYNCS.PHASECHK.TRANS64.TRYWAIT P0, [R0+URZ], R3 ;  /* 0x00000003000075a7 */ /* 0x00452400080011ff */
[----:B----4-:R-:W-:Y:S05]  /*4240*/  @!P0 NANOSLEEP.SYNCS 0x989680 ;  /* 0x009896800000895d */ /* 0x010fea0003900000 */
[----:B------:R-:W4:Y:S02]  /*4250*/  @!P0 SYNCS.PHASECHK.TRANS64 P0, [R0+URZ], R3 ;  /* 0x00000003000085a7 */ /* 0x000f2400080010ff */
[----:B----4-:R-:W-:Y:S05]  /*4260*/  @!P0 BRA `(.L_x_82) ;  /* 0xfffffffc00f08947 */ /* 0x010fea000383ffff */
[----:B------:R-:W-:Y:S05]  /*4270*/  BRA `(.L_x_81) ;  /* 0x00000000000c7947 */ /* 0x000fea0003800000 */
.L_x_77:
[----:B------:R-:W-:-:S04]  /*4280*/  UIADD3 UR5, UPT, UPT, UR7, 0x130, URZ ;  /* 0x0000013007057890 */ /* 0x000fc8000fffe0ff */
[----:B------:R-:W-:-:S09]  /*4290*/  UPRMT UR5, UR4, 0x654, UR5 ;  /* 0x0000065404057896 */ /* 0x000fd20008000005 */
[----:B------:R-:W-:Y:S03]  /*42a0*/  SYNCS.ARRIVE.TRANS64.RED.A1T0 RZ, [UR5], RZ ;  /* 0x000000ffffff79a7 */ /* 0x000fe60008100405 */
.L_x_81:
[----:B-12---:R-:W-:Y:S01]  /*42b0*/  SHF.L.U32 R3, RZ, 0x1f, RZ ;  /* 0x0000001fff037819 */ /* 0x006fe200000006ff */
[----:B------:R-:W-:Y:S01]  /*42c0*/  UIADD3 UR5, UPT, UPT, UR7, 0x130, URZ ;  /* 0x0000013007057890 */ /* 0x000fe2000fffe0ff */
[----:B------:R-:W-:Y:S02]  /*42d0*/  PLOP3.LUT P0, PT, PT, PT, UP0, 0x80, 0x8 ;  /* 0x000000000008781c */ /* 0x000fe40003f0f008 */
[----:B------:R-:W1:Y:S02]  /*42e0*/  SYNCS.PHASECHK.TRANS64.TRYWAIT P1, [UR7+0x130], R3 ;  /* 0x00013003ff0075a7 */ /* 0x000e640008021107 */
[----:B-1----:R-:W-:Y:S09]  /*42f0*/  @!P1 BRA `(.L_x_83) ;  /* 0x0000005000689947 */ /* 0x002ff20003800000 */
.L_x_184:
[----:B------:R-:W-:Y:S01]  /*4300*/  @!UP0 UPRMT UR5, UR4, 0x654, UR5 ;  /* 0x0000065404058896 */ /* 0x000fe20008000005 */
[----:B------:R-:W-:Y:S02]  /*4310*/  UMOV UR8, 0xffff ;  /* 0x0000ffff00087882 */ /* 0x000fe40000000000 */
[----:B------:R-:W-:-:S06]  /*4320*/  UMOV UR4, 0x1 ;  /* 0x0000000100047882 */ /* 0x000fcc0000000000 */
[----:B------:R-:W-:Y:S01]  /*4330*/  @!P0 SYNCS.ARRIVE.TRANS64.RED.A1T0 RZ, [UR5], RZ ;  /* 0x000000ffffff89a7 */ /* 0x000fe20008100405 */
[----:B------:R-:W-:Y:S01]  /*4340*/  NOP ;  /* 0x0000000000007918 */ /* 0x000fe20000000000 */
[----:B-1----:R-:W1:Y:S01]  /*4350*/  LDS R0, [UR6+0x14] ;  /* 0x00001406ff007984 */ /* 0x002e620008000800 */
[----:B------:R-:W-:-:S04]  /*4360*/  ULOP3.LUT UR5, UR21, 0xffff, URZ, 0xc0, !UPT ;  /* 0x0000ffff15057892 */ /* 0x000fc8000f8ec0ff */
[----:B------:R-:W-:-:S04]  /*4370*/  USHF.R.U32.HI UR5, URZ, 0x5, UR5 ;  /* 0x00000005ff057899 */ /* 0x000fc80008011605 */
[----:B------:R-:W-:Y:S02]  /*4380*/  USHF.L.U32 UR8, UR8, UR5, URZ ;  /* 0x0000000508087299 */ /* 0x000fe400080006ff */
[----:B------:R-:W-:-:S04]  /*4390*/  USHF.L.U32 UR4, UR4, UR5, URZ ;  /* 0x0000000504047299 */ /* 0x000fc800080006ff */
[----:B-1----:R-:W-:-:S04]  /*43a0*/  LOP3.LUT R0, R0, UR8, RZ, 0xc0, !PT ;  /* 0x0000000800007c12 */ /* 0x002fc8000f8ec0ff */
[----:B------:R-:W-:-:S13]  /*43b0*/  ISETP.NE.AND P0, PT, R0, UR8, PT ;  /* 0x0000000800007c0c */ /* 0x000fda000bf05270 */
[----:B------:R-:W-:Y:S05]  /*43c0*/  @P0 BRA `(.L_x_84) ;  /* 0x0000000000580947 */ /* 0x000fea0003800000 */
[----:B------:R-:W1:Y:S02]  /*43d0*/  LDS R0, [UR6+0x18] ;  /* 0x00001806ff007984 */ /* 0x000e640008000800 */
[----:B-1----:R-:W-:-:S04]  /*43e0*/  LOP3.LUT R0, R0, UR4, RZ, 0xc0, !PT ;  /* 0x0000000400007c12 */ /* 0x002fc8000f8ec0ff */
[----:B------:R-:W-:-:S13]  /*43f0*/  ISETP.NE.AND P0, PT, R0, UR4, PT ;  /* 0x0000000400007c0c */ /* 0x000fda000bf05270 */
[----:B------:R-:W-:Y:S05]  /*4400*/  @P0 BRA `(.L_x_85) ;  /* 0x00000000003c0947 */ /* 0x000fea0003800000 */
[----:B------:R-:W1:Y:S01]  /*4410*/  S2R R2, SR_LANEID ;  /* 0x0000000000027919 */ /* 0x000e620000000000 */
[----:B------:R-:W-:Y:S01]  /*4420*/  ULOP3.LUT UR8, URZ, UR8, URZ, 0x33, !UPT ;  /* 0x00000008ff087292 */ /* 0x000fe2000f8e33ff */
[----:B------:R-:W-:Y:S01]  /*4430*/  LOP3.LUT R4, RZ, UR4, RZ, 0x33, !PT ;  /* 0x00000004ff047c12 */ /* 0x000fe2000f8e33ff */
[----:B------:R-:W-:Y:S02]  /*4440*/  VOTEU.ANY UR7, UPT, PT ;  /* 0x0000000000077886 */ /* 0x000fe400038e0100 */
[----:B------:R-:W-:Y:S01]  /*4450*/  UFLO.U32 UR7, UR7 ;  /* 0x00000007000772bd */ /* 0x000fe200080e0000 */
[----:B------:R-:W2:Y:S01]  /*4460*/  REDUX UR4, R4 ;  /* 0x00000000040473c4 */ /* 0x000ea20000000000 */
[----:B------:R-:W-:-:S06]  /*4470*/  IMAD.U32 R0, RZ, RZ, UR8 ;  /* 0x00000008ff007e24 */ /* 0x000fcc000f8e00ff */
[----:B------:R4:W-:Y:S01]  /*4480*/  UTCATOMSWS.AND URZ, UR8 ;  /* 0x0000000800ff79e3 */ /* 0x0009e20008000000 */
[----:B------:R-:W3:Y:S01]  /*4490*/  REDUX UR5, R0 ;  /* 0x00000000000573c4 */ /* 0x000ee20000000000 */
[----:B-1----:R-:W-:Y:S01]  /*44a0*/  ISETP.EQ.U32.AND P0, PT, R2, UR7, PT ;  /* 0x0000000702007c0c */ /* 0x002fe2000bf02070 */
[----:B--2---:R-:W-:Y:S01]  /*44b0*/  IMAD.U32 R2, RZ, RZ, UR4 ;  /* 0x00000004ff027e24 */ /* 0x004fe2000f8e00ff */
[----:B---3--:R-:W-:-:S11]  /*44c0*/  MOV R3, UR5 ;  /* 0x0000000500037c02 */ /* 0x008fd60008000f00 */
[----:B------:R4:W-:Y:S04]  /*44d0*/  @P0 ATOMS.AND RZ, [UR6+0x14], R3 ;  /* 0x00001403ffff098c */ /* 0x0009e8000a800006 */
[----:B------:R4:W-:Y:S01]  /*44e0*/  @P0 ATOMS.AND RZ, [UR6+0x18], R2 ;  /* 0x00001802ffff098c */ /* 0x0009e2000a800006 */
[----:B------:R-:W-:Y:S05]  /*44f0*/  BRA `(.L_x_86) ;  /* 0x0000000000147947 */ /* 0x000fea0003800000 */
.L_x_85:
[----:B------:R-:W-:Y:S02]  /*4500*/  MOV R2, 0x4520 ;  /* 0x0000452000027802 */ /* 0x000fe40000000f00 */
[----:B---3-5:R-:W-:Y:S05]  /*4510*/  CALL.REL.NOINC `($__internal_0_$__cuda_sm10x_tcgen05_guardrail_trap_col_being_dealloced_not_returned_by_alloc) ;  /* 0x0000005400487944 */ /* 0x028fea0003c00000 */
[----:B------:R-:W-:Y:S05]  /*4520*/  BRA `(.L_x_86) ;  /* 0x0000000000087947 */ /* 0x000fea0003800000 */
.L_x_84:
[----:B------:R-:W-:Y:S02]  /*4530*/  MOV R2, 0x4550 ;  /* 0x0000455000027802 */ /* 0x000fe40000000f00 */
[----:B---3-5:R-:W-:Y:S05]  /*4540*/  CALL.REL.NOINC `($__internal_2_$__cuda_sm10x_tcgen05_guardrail_trap_unallocated_columns_being_dealloced) ;  /* 0x0000005400547944 */ /* 0x028fea0003c00000 */
.L_x_86:
[----:B------:R-:W-:Y:S01]  /*4550*/  NOP ;  /* 0x0000000000007918 */ /* 0x000fe20000000000 */
[----:B----4-:R-:W-:Y:S05]  /*4560*/  EXIT ;  /* 0x000000000000794d */ /* 0x010fea0003800000 */
.L_x_57:
[----:B------:R-:W-:-:S09]  /*4570*/  UISETP.NE.OR UP5, UPT, UR10, 0x3, !UP5 ;  /* 0x000000030a00788c */ /* 0x000fd2000efa5670 */
[----:B------:R-:W-:Y:S05]  /*4580*/  BRA.U UP5, `(.L_x_87) ;  /* 0x0000001105787547 */ /* 0x000fea000b800000 */
[----:B------:R-:W1:Y:S01]  /*4590*/  LDC R0, c[0x0][0xb30] ;  /* 0x0002cc00ff007b82 */ /* 0x000e620000000800 */
[----:B------:R-:W2:Y:S01]  /*45a0*/  LDCU.64 UR8, c[0x0][0x888] ;  /* 0x00011100ff0877ac */ /* 0x000ea20008000a00 */
[----:B------:R-:W-:Y:S02]  /*45b0*/  HFMA2 R25, -RZ, RZ, 0, 0 ;  /* 0x00000000ff197431 */ /* 0x000fe400000001ff */
[----:B-----5:R-:W-:Y:S01]  /*45c0*/  IMAD.MOV.U32 R32, RZ, RZ, 0x1 ;  /* 0x00000001ff207424 */ /* 0x020fe200078e00ff */
[----:B------:R-:W-:Y:S01]  /*45d0*/  MOV R23, 0x1000 ;  /* 0x0000100000177802 */ /* 0x000fe20000000f00 */
[----:B------:R-:W3:Y:S01]  /*45e0*/  LDCU.64 UR4, c[0x0][0x890] ;  /* 0x00011200ff0477ac */ /* 0x000ee20008000a00 */
[----:B------:R-:W-:Y:S01]  /*45f0*/  IMAD.MOV.U32 R27, RZ, RZ, RZ ;  /* 0x000000ffff1b7224 */ /* 0x000fe200078e00ff */
[----:B------:R-:W4:Y:S01]  /*4600*/  LDC R19, c[0x0][0x370] ;  /* 0x0000dc00ff137b82 */ /* 0x000f220000000800 */
[----:B------:R-:W-:Y:S01]  /*4610*/  UMOV UR7, 0x400 ;  /* 0x0000040000077882 */ /* 0x000fe20000000000 */
[----:B------:R-:W-:-:S02]  /*4620*/  UPLOP3.LUT UP1, UPT, UPT, UPT, UPT, 0x40, 0x4 ;  /* 0x000000000004789c */ /* 0x000fc40003f2e870 */
[----:B------:R-:W-:-:S04]  /*4630*/  ULEA UR7, UR37, UR7, 0x18 ;  /* 0x0000000725077291 */ /* 0x000fc8000f8ec0ff */
[----:B------:R-:W4:Y:S01]  /*4640*/  LDC R2, c[0x0][0xb0c] ;  /* 0x0002c300ff027b82 */ /* 0x000f220000000800 */
[----:B------:R-:W-:Y:S02]  /*4650*/  UIADD3 UR13, UPT, UPT, UR7, 0x78, URZ ;  /* 0x00000078070d7890 */ /* 0x000fe4000fffe0ff */
[----:B--2---:R-:W-:Y:S02]  /*4660*/  UISETP.NE.U32.AND UP3, UPT, UR8, URZ, UPT ;  /* 0x000000ff0800728c */ /* 0x004fe4000bf65070 */
[----:B------:R-:W-:Y:S02]  /*4670*/  UIADD3 UR41, UPT, UPT, UR7, 0x60, URZ ;  /* 0x0000006007297890 */ /* 0x000fe4000fffe0ff */
[----:B---3--:R-:W-:Y:S01]  /*4680*/  UISETP.NE.U32.AND UP4, UPT, UR4, URZ, UPT ;  /* 0x000000ff0400728c */ /* 0x008fe2000bf85070 */
[----:B------:R-:W2:Y:S01]  /*4690*/  LDC R18, c[0x0][0xb20] ;  /* 0x0002c800ff127b82 */ /* 0x000ea20000000800 */
[----:B-1----:R-:W-:Y:S01]  /*46a0*/  ISETP.NE.AND P1, PT, R0, 0x1, PT ;  /* 0x000000010000780c */ /* 0x002fe20003f25270 */
[----:B------:R-:W-:-:S02]  /*46b0*/  UISETP.NE.AND.EX UP3, UPT, UR9, URZ, UPT, UP3 ;  /* 0x000000ff0900728c */ /* 0x000fc4000bf65330 */
[----:B------:R-:W-:Y:S02]  /*46c0*/  UIADD3 UR33, UPT, UPT, UR7, 0x68, URZ ;  /* 0x0000006807217890 */ /* 0x000fe4000fffe0ff */
[----:B------:R-:W-:Y:S02]  /*46d0*/  UIADD3 UR25, UPT, UPT, UR7, 0x70, URZ ;  /* 0x0000007007197890 */ /* 0x000fe4000fffe0ff */
[----:B------:R-:W1:Y:S01]  /*46e0*/  LDC.64 R36, c[0x0][0x348] ;  /* 0x0000d200ff247b82 */ /* 0x000e620000000a00 */
[----:B------:R-:W-:Y:S02]  /*46f0*/  UPRMT UR13, UR37, 0x654, UR13 ;  /* 0x00000654250d7896 */ /* 0x000fe4000800000d */
[----:B------:R-:W-:-:S05]  /*4700*/  UISETP.NE.AND.EX UP4, UPT, UR5, URZ, UPT, UP4 ;  /* 0x000000ff0500728c */ /* 0x000fca000bf85340 */
[----:B------:R-:W3:Y:S08]  /*4710*/  LDC.64 R16, c[0x0][0xb10] ;  /* 0x0002c400ff107b82 */ /* 0x000ef00000000a00 */
[----:B------:R-:W1:Y:S08]  /*4720*/  LDC.64 R6, c[0x0][0xb18] ;  /* 0x0002c600ff067b82 */ /* 0x000e700000000a00 */
[----:B------:R-:W1:Y:S08]  /*4730*/  LDC.64 R4, c[0x0][0xb28] ;  /* 0x0002ca00ff047b82 */ /* 0x000e700000000a00 */
[----:B--2-4-:R-:W1:Y:S02]  /*4740*/  LDC R22, c[0x0][0x374] ;  /* 0x0000dd00ff167b82 */ /* 0x014e640000000800 */
.L_x_98:
[----:B------:R-:W-:Y:S02]  /*4750*/  LEA R0, R27, UR7, 0x3 ;  /* 0x000000071b007c11 */ /* 0x000fe4000f8e18ff */
[----:B------:R-:W-:Y:S02]  /*4760*/  SHF.L.U32 R3, R25, 0x1f, RZ ;  /* 0x0000001f19037819 */ /* 0x000fe400000006ff */
[----:B------:R-:W-:Y:S02]  /*4770*/  LEA R28, R27, UR7, 0x4 ;  /* 0x000000071b1c7c11 */ /* 0x000fe4000f8e20ff */
[----:B--2---:R-:W2:Y:S02]  /*4780*/  SYNCS.PHASECHK.TRANS64.TRYWAIT P0, [R0+URZ+0xb0], R3 ;  /* 0x0000b003000075a7 */ /* 0x004ea400080011ff */
[----:B--2---:R-:W-:Y:S05]  /*4790*/  @!P0 BRA `(.L_x_88) ;  /* 0x0000004c00588947 */ /* 0x004fea0003800000 */
.L_x_185:
[----:B------:R-:W-:Y:S01]  /*47a0*/  ISETP.GE.AND P0, PT, R26, 0x1, PT ;  /* 0x000000011a00780c */ /* 0x000fe20003f06270 */
[----:B------:R-:W4:Y:S01]  /*47b0*/  LDS.128 R28, [R28+0x140] ;  /* 0x000140001c1c7984 */ /* 0x000f220000000c00 */
[----:B--2---:R-:W-:Y:S01]  /*47c0*/  VIADD R0, R0, 0xc0 ;  /* 0x000000c000007836 */ /* 0x004fe20000000000 */
[----:B------:R-:W-:Y:S01]  /*47d0*/  @!PT LDS RZ, [RZ] ;  /* 0x00000000fffff984 */ /* 0x000fe20000000800 */
[----:B------:R-:W-:Y:S01]  /*47e0*/  @!PT LDS RZ, [RZ] ;  /* 0x00000000fffff984 */ /* 0x000fe20000000800 */
[----:B------:R-:W-:Y:S01]  /*47f0*/  @!PT LDS RZ, [RZ] ;  /* 0x00000000fffff984 */ /* 0x000fe20000000800 */
[----:B------:R-:W-:Y:S01]  /*4800*/  @!PT LDS RZ, [RZ] ;  /* 0x00000000fffff984 */ /* 0x000fe20000000800 */
[----:B------:R2:W-:Y:S06]  /*4810*/  MEMBAR.ALL.CTA ;  /* 0x0000000000007992 */ /* 0x0005ec0000008000 */
[----:B--2---:R-:W2:Y:S01]  /*4820*/  FENCE.VIEW.ASYNC.S ;  /* 0x00000000000073c6 */ /* 0x004ea20000000000 */
[----:B------:R-:W-:Y:S04]  /*4830*/  PRMT R0, RZ, 0x654, R0 ;  /* 0x00000654ff007816 */ /* 0x000fe80000000000 */
[----:B--2---:R2:W-:Y:S01]  /*4840*/  SYNCS.ARRIVE.TRANS64.RED.A1T0 RZ, [R0+URZ], RZ ;  /* 0x000000ff00ff79a7 */ /* 0x0045e200081004ff */
[----:B----4-:R-:W-:Y:S11]  /*4850*/  LOP3.LUT P3, RZ, R30, 0x1, RZ, 0xc0, !PT ;  /* 0x000000011eff7812 */ /* 0x010ff6000786c0ff */
[----:B------:R-:W-:Y:S02]  /*4860*/  @!UPT UIADD3 URZ, UPT, UPT, URZ, URZ, URZ ;  /* 0x000000fffffff290 */ /* 0x000fe4000fffe0ff */
[----:B------:R-:W-:Y:S02]  /*4870*/  @P3 MOV R13, R28 ;  /* 0x0000001c000d3202 */ /* 0x000fe40000000f00 */
[----:B------:R-:W-:Y:S01]  /*4880*/  @P3 LOP3.LUT R8, R29, 0xffff, RZ, 0xc0, !PT ;  /* 0x0000ffff1d083812 */ /* 0x000fe200078ec0ff */
[----:B--2---:R-:W-:Y:S06]  /*4890*/  @!P0 BRA `(.L_x_89) ;  /* 0x0000000000a48947 */ /* 0x004fec0003800000 */
[----:B-1----:R-:W-:Y:S01]  /*48a0*/  IMAD.HI.U32 R33, R22, R7, RZ ;  /* 0x0000000716217227 */ /* 0x002fe200078e00ff */
[----:B------:R-:W-:Y:S02]  /*48b0*/  ISETP.NE.AND P0, PT, R6, 0x1, PT ;  /* 0x000000010600780c */ /* 0x000fe40003f05270 */
[----:B------:R-:W-:Y:S01]  /*48c0*/  ISETP.NE.AND P2, PT, R26, 0x1, PT ;  /* 0x000000011a00780c */ /* 0x000fe20003f45270 */
[----:B---3--:R-:W-:Y:S01]  /*48d0*/  IMAD.HI.U32 R34, R19, R16, RZ ;  /* 0x0000001013227227 */ /* 0x008fe200078e00ff */
[----:B------:R-:W-:Y:S02]  /*48e0*/  SHF.R.U32.HI R33, RZ, R18, R33 ;  /* 0x00000012ff217219 */ /* 0x000fe40000011621 */
[----:B------:R-:W-:Y:S01]  /*48f0*/  ISETP.NE.AND P4, PT, R2, 0x1, PT ;  /* 0x000000010200780c */ /* 0x000fe20003f85270 */
[----:B------:R-:W-:Y:S01]  /*4900*/  IMAD.HI.U32 R38, R13, R16, RZ ;  /* 0x000000100d267227 */ /* 0x000fe200078e00ff */
[----:B------:R-:W-:Y:S02]  /*4910*/  SHF.R.U32.HI R34, RZ, R17, R34 ;  /* 0x00000011ff227219 */ /* 0x000fe40000011622 */
[----:B------:R-:W-:Y:S01]  /*4920*/  SEL R3, R22, R33, !P0 ;  /* 0x0000002116037207 */ /* 0x000fe20004000000 */
[C---:B------:R-:W-:Y:S01]  /*4930*/  IMAD.HI.U32 R33, R8.reuse, R7, RZ ;  /* 0x0000000708217227 */ /* 0x040fe200078e00ff */
[----:B------:R-:W-:Y:S02]  /*4940*/  SEL R11, R19, R34, !P4 ;  /* 0x00000022130b7207 */ /* 0x000fe40006000000 */
[----:B------:R-:W-:Y:S01]  /*4950*/  SHF.R.U32.HI R38, RZ, R17, R38 ;  /* 0x00000011ff267219 */ /* 0x000fe20000011626 */
[----:B------:R-:W-:Y:S01]  /*4960*/  IMAD.HI.U32 R40, R3, R4, RZ ;  /* 0x0000000403287227 */ /* 0x000fe200078e00ff */
[----:B------:R-:W-:Y:S03]  /*4970*/  SHF.R.U32.HI R33, RZ, R18, R33 ;  /* 0x00000012ff217219 */ /* 0x000fe60000011621 */
[----:B------:R-:W-:Y:S01]  /*4980*/  IMAD.HI.U32 R34, R11, R4, RZ ;  /* 0x000000040b227227 */ /* 0x000fe200078e00ff */
[----:B------:R-:W-:Y:S02]  /*4990*/  @P2 SHF.R.U32.HI R3, RZ, R5, R40 ;  /* 0x00000005ff032219 */ /* 0x000fe40000011628 */
[----:B------:R-:W-:Y:S02]  /*49a0*/  SEL R9, R8, R33, !P0 ;  /* 0x0000002108097207 */ /* 0x000fe40004000000 */
[----:B------:R-:W-:Y:S01]  /*49b0*/  @P2 SHF.R.U32.HI R11, RZ, R5, R34 ;  /* 0x00000005ff0b2219 */ /* 0x000fe20000011622 */
[C---:B------:R-:W-:Y:S01]  /*49c0*/  IMAD R10, R26.reuse, R3, RZ ;  /* 0x000000031a0a7224 */ /* 0x040fe200078e02ff */
[----:B------:R-:W-:Y:S01]  /*49d0*/  SEL R3, R13, R38, !P4 ;  /* 0x000000260d037207 */ /* 0x000fe20006000000 */
[C---:B------:R-:W-:Y:S03]  /*49e0*/  IMAD.HI.U32 R14, R9.reuse, R4, RZ ;  /* 0x00000004090e7227 */ /* 0x040fe600078e00ff */
[----:B------:R-:W-:Y:S01]  /*49f0*/  ISETP.GE.AND P0, PT, R9, R10, PT ;  /* 0x0000000a0900720c */ /* 0x000fe20003f06270 */
[C---:B------:R-:W-:Y:S01]  /*4a00*/  IMAD R12, R26.reuse, R11, RZ ;  /* 0x0000000b1a0c7224 */ /* 0x040fe200078e02ff */
[-C--:B------:R-:W-:Y:S04]  /*4a10*/  SHF.R.U32.HI R14, RZ, R5.reuse, R14 ;  /* 0x00000005ff0e7219 */ /* 0x080fe8000001160e */
[----:B------:R-:W-:Y:S02]  /*4a20*/  ISETP.GE.OR P0, PT, R3, R12, P0 ;  /* 0x0000000c0300720c */ /* 0x000fe40000706670 */
[----:B------:R-:W-:Y:S05]  /*4a30*/  SEL R15, R9, R14, !P2 ;  /* 0x0000000e090f7207 */ /* 0x000fea0005000000 */
[----:B------:R-:W-:Y:S04]  /*4a40*/  IMAD.MOV R14, RZ, RZ, -R15 ;  /* 0x000000ffff0e7224 */ /* 0x000fe800078e0a0f */
[----:B------:R-:W-:Y:S02]  /*4a50*/  IMAD R14, R26, R14, R9 ;  /* 0x0000000e1a0e7224 */ /* 0x000fe400078e0209 */
[C---:B------:R-:W-:Y:S05]  /*4a60*/  @!P0 IMAD.HI.U32 R10, R3.reuse, R4, RZ ;  /* 0x00000004030a8227 */ /* 0x040fea00078e00ff */
[----:B------:R-:W-:Y:S04]  /*4a70*/  @!P0 SHF.R.U32.HI R10, RZ, R5, R10 ;  /* 0x00000005ff0a8219 */ /* 0x000fe8000001160a */
[----:B------:R-:W-:Y:S01]  /*4a80*/  @!P0 SEL R0, R3, R10, !P2 ;  /* 0x0000000a03008207 */ /* 0x000fe20005000000 */
[----:B------:R-:W-:Y:S03]  /*4a90*/  IMAD.MOV R10, RZ, RZ, -R3 ;  /* 0x000000ffff0a7224 */ /* 0x000fe600078e0a03 */
[----:B------:R-:W-:Y:S01]  /*4aa0*/  @!P0 IADD3 R15, PT, PT, R15, -R0, RZ ;  /* 0x800000000f0f8210 */ /* 0x000fe20007ffe0ff */
[----:B------:R-:W-:Y:S01]  /*4ab0*/  @!P0 IMAD R0, R11, R14, R0 ;  /* 0x0000000e0b008224 */ /* 0x000fe200078e0200 */
[----:B------:R-:W-:Y:S01]  /*4ac0*/  IADD3 R11, PT, PT, -R9, RZ, RZ ;  /* 0x000000ff090b7210 */ /* 0x000fe20007ffe1ff */
[----:B------:R-:W-:Y:S02]  /*4ad0*/  IMAD R13, R2, R10, R13 ;  /* 0x0000000a020d7224 */ /* 0x000fe400078e020d */
[----:B------:R-:W-:Y:S02]  /*4ae0*/  @!P0 IMAD R9, R15, R26, R3 ;  /* 0x0000001a0f098224 */ /* 0x000fe400078e0203 */
[----:B------:R-:W-:Y:S02]  /*4af0*/  @!P0 IMAD.MOV.U32 R3, RZ, RZ, R0 ;  /* 0x000000ffff038224 */ /* 0x000fe400078e0000 */
[----:B------:R-:W-:Y:S02]  /*4b00*/  IMAD R8, R6, R11, R8 ;  /* 0x0000000b06087224 */ /* 0x000fe400078e0208 */
[----:B------:R-:W-:Y:S02]  /*4b10*/  IMAD R13, R3, R2, R13 ;  /* 0x00000002030d7224 */ /* 0x000fe400078e020d */
[----:B------:R-:W-:Y:S02]  /*4b20*/  IMAD R8, R9, R6, R8 ;  /* 0x0000000609087224 */ /* 0x000fe400078e0208 */
.L_x_89:
[----:B------:R-:W-:Y:S05]  /*4b30*/  BRA.U UP1, `(.L_x_90) ;  /* 0x0000000101107547 */ /* 0x000fea000b800000 */
[----:B------:R-:W-:Y:S04]  /*4b40*/  MOV R0, UR6 ;  /* 0x0000000600007c02 */ /* 0x000fe80008000f00 */
[----:B------:R-:W-:Y:S04]  /*4b50*/  SHF.L.U32 R3, R0, 0x1f, RZ ;  /* 0x0000001f00037819 */ /* 0x000fe800000006ff */
[----:B------:R-:W2:Y:S02]  /*4b60*/  SYNCS.PHASECHK.TRANS64.TRYWAIT P0, [UR7+0xa8], R3 ;  /* 0x0000a803ff0075a7 */ /* 0x000ea40008001107 */
[----:B--2---:R-:W-:Y:S05]  /*4b70*/  @!P0 BRA `(.L_x_91) ;  /* 0x0000004800748947 */ /* 0x004fea0003800000 */
.L_x_90:
[----:B------:R-:W-:Y:S02]  /*4b80*/  R2UR UR42, R20 ;  /* 0x00000000142a72ca */ /* 0x000fe400000e0000 */
[----:B------:R-:W-:Y:S02]  /*4b90*/  R2UR UR43, R21 ;  /* 0x00000000152b72ca */ /* 0x000fe400000e0000 */
[----:B------:R-:W-:Y:S02]  /*4ba0*/  ISETP.NE.U32.AND P2, PT, RZ, UR4, PT ;  /* 0x00000004ff007c0c */ /* 0x000fe4000bf45070 */
[----:B------:R-:W-:Y:S02]  /*4bb0*/  SHF.L.U32 R12, R32, 0x1f, RZ ;  /* 0x0000001f200c7819 */ /* 0x000fe400000006ff */
[----:B------:R-:W-:Y:S05]  /*4bc0*/  ISETP.NE.AND.EX P2, PT, RZ, UR5, PT, P2 ;  /* 0x00000005ff007c0c */ /* 0x000fea000bf45320 */
[----:B------:R-:W-:Y:S02]  /*4bd0*/  USHF.L.U32 UR42, UR42, 0x7, URZ ;  /* 0x000000072a2a7899 */ /* 0x000fe400080006ff */
[----:B------:R-:W-:Y:S01]  /*4be0*/  USHF.L.U32 UR43, UR43, 0x6, URZ ;  /* 0x000000062b2b7899 */ /* 0x000fe200080006ff */
[----:B------:R-:W-:Y:S11]  /*4bf0*/  BRA.U !UP4, `(.L_x_92) ;  /* 0x000000010c347547 */ /* 0x000ff6000b800000 */
[----:B------:R-:W-:Y:S01]  /*4c00*/  UPLOP3.LUT UP0, UPT, UPT, UPT, UP3, 0x80, 0x8 ;  /* 0x000000000008789c */ /* 0x000fe20003f0f030 */
[----:B--2---:R-:W-:Y:S02]  /*4c10*/  HFMA2 R0, -RZ, RZ, 0, 5.9604644775390625e-08 ;  /* 0x00000001ff007431 */ /* 0x004fe400000001ff */
[----:B------:R-:W-:Y:S03]  /*4c20*/  IMAD.MOV.U32 R59, RZ, RZ, 0x1 ;  /* 0x00000001ff3b7424 */ /* 0x000fe600078e00ff */
[----:B------:R-:W-:Y:S05]  /*4c30*/  PLOP3.LUT P0, PT, PT, PT, UP0, 0x80, 0x8 ;  /* 0x000000000008781c */ /* 0x000fea0003f0f008 */
[----:B------:R-:W2:Y:S01]  /*4c40*/  @UP0 LDCU.64 UR10, c[0x0][0x888] ;  /* 0x00011100ff0a07ac */ /* 0x000ea20008000a00 */
[----:B------:R-:W-:Y:S07]  /*4c50*/  @UP0 UIMAD UR8, UR36, UR4, URZ ;  /* 0x00000004240802a4 */ /* 0x000fee000f8e02ff */
[----:B------:R-:W-:Y:S01]  /*4c60*/  @!P0 PRMT R59, R0, 0x7610, R59 ;  /* 0x00007610003b8816 */ /* 0x000fe2000000003b */
[----:B--2---:R-:W-:Y:S03]  /*4c70*/  @UP0 UIMAD.WIDE UR10, UR8, 0x4, UR10 ;  /* 0x00000004080a08a5 */ /* 0x004fe6000f8e020a */
[----:B------:R-:W2:Y:S03]  /*4c80*/  @!UP0 LDCU UR8, c[0x0][0x880] ;  /* 0x00011000ff0887ac */ /* 0x000ea60008000800 */
[----:B------:R-:W-:Y:S01]  /*4c90*/  IMAD.U32 R10, RZ, RZ, UR10 ;  /* 0x0000000aff0a7e24 */ /* 0x000fe2000f8e00ff */
[----:B------:R-:W-:Y:S05]  /*4ca0*/  MOV R11, UR11 ;  /* 0x0000000b000b7c02 */ /* 0x000fea0008000f00 */
[----:B------:R4:W5:Y:S02]  /*4cb0*/  @P0 LDG.E R35, desc[UR46][R10.64] ;  /* 0x0000002e0a230981 */ /* 0x000964000c1e1900 */
[----:B--2-4-:R-:W-:Y:S07]  /*4cc0*/  @!P0 IMAD.U32 R35, RZ, RZ, UR8 ;  /* 0x00000008ff238e24 */ /* 0x014fee000f8e00ff */
.L_x_92:
[----:B-----5:R-:W-:Y:S01]  /*4cd0*/  @!P2 FSETP.EQ.AND P0, PT, R35, RZ, PT ;  /* 0x000000ff2300a20b */ /* 0x020fe20003f02000 */
[----:B------:R-:W-:Y:S01]  /*4ce0*/  @!UPT UIADD3 URZ, UPT, UPT, URZ, URZ, URZ ;  /* 0x000000fffffff290 */ /* 0x000fe2000fffe0ff */
[----:B------:R-:W-:Y:S11]  /*4cf0*/  @!P2 BRA `(.L_x_93) ;  /* 0x000000000014a947 */ /* 0x000ff60003800000 */
[----:B------:R-:W-:Y:S02]  /*4d00*/  LOP3.LUT P2, RZ, R59, 0xff, RZ, 0xc0, !PT ;  /* 0x000000ff3bff7812 */ /* 0x000fe4000784c0ff */
[----:B------:R-:W-:Y:S04]  /*4d10*/  PLOP3.LUT P0, PT, PT, PT, UP0, 0x80, 0x8 ;  /* 0x000000000008781c */ /* 0x000fe80003f0f008 */
[----:B------:R-:W-:Y:S07]  /*4d20*/  PLOP3.LUT P0, PT, P0, PT, PT, 0x8, 0x80 ;  /* 0x000000000080781c */ /* 0x000fee000070e170 */
[----:B------:R-:W-:Y:S11]  /*4d30*/  @P2 FSETP.EQ.AND P0, PT, R35, RZ, PT ;  /* 0x000000ff2300220b */ /* 0x000ff60003f02000 */
[----:B------:R-:W-:Y:S02]  /*4d40*/  @!UPT UIADD3 URZ, UPT, UPT, URZ, URZ, URZ ;  /* 0x000000fffffff290 */ /* 0x000fe4000fffe0ff */
.L_x_93:
[----:B------:R-:W4:Y:S01]  /*4d50*/  SYNCS.PHASECHK.TRANS64.TRYWAIT P2, [UR7+0x80], R12 ;  /* 0x0000800cff0075a7 */ /* 0x000f220008041107 */
[----:B------:R-:W-:Y:S04]  /*4d60*/  ELECT P4, URZ, PT ;  /* 0x0000000000ff782f */ /* 0x000fe80003880000 */
[----:B------:R-:W-:Y:S11]  /*4d70*/  PLOP3.LUT P4, PT, P0, P4, PT, 0xf2, 0x2f ;  /* 0x00000000002f781c */ /* 0x000ff60000789e72 */
[----:B------:R-:W-:Y:S02]  /*4d80*/  @!UPT UIADD3 URZ, UPT, UPT, URZ, URZ, URZ ;  /* 0x000000fffffff290 */ /* 0x000fe4000fffe0ff */
[----:B-1----:R-:W-:Y:S05]  /*4d90*/  @!P4 IADD3 R9, P0, PT, R36, 0x580, RZ ;  /* 0x000005802409c810 */ /* 0x002fea0007f1e0ff */
[----:B--2---:R-:W-:Y:S01]  /*4da0*/  @!P4 IMAD.X R0, RZ, RZ, R37, P0 ;  /* 0x000000ffff00c224 */ /* 0x004fe200000e0625 */
[----:B----4-:R-:W-:Y:S07]  /*4db0*/  @!P2 BRA `(.L_x_94) ;  /* 0x0000004400fca947 */ /* 0x010fee0003800000 */
.L_x_188:
[----:B------:R-:W-:Y:S01]  /*4dc0*/  @!P4 R2UR UR9, R9 ;  /* 0x000000000909c2ca */ /* 0x000fe200000e0000 */
[----:B------:R-:W-:Y:S01]  /*4dd0*/  VOTEU.ALL UP1, P4 ;  /* 0x0000000000ff7886 */ /* 0x000fe20002020000 */
[----:B------:R-:W-:Y:S01]  /*4de0*/  @!P4 R2UR UR8, R0 ;  /* 0x000000000008c2ca */ /* 0x000fe200000e0000 */
[----:B------:R-:W-:Y:S01]  /*4df0*/  VOTEU.ALL UP2, P4 ;  /* 0x0000000000ff7886 */ /* 0x000fe20002040000 */
[----:B------:R-:W-:Y:S01]  /*4e00*/  UMOV UR16, 0x0 ;  /* 0x0000000000107882 */ /* 0x000fe20000000000 */
[----:B------:R-:W-:Y:S01]  /*4e10*/  UMOV UR17, 0x10000000 ;  /* 0x1000000000117882 */ /* 0x000fe20000000000 */
[----:B------:R-:W-:Y:S01]  /*4e20*/  @!UP1 UIADD3 UR40, UPT, UPT, UR7, 0x200, URZ ;  /* 0x0000020007289890 */ /* 0x000fe2000fffe0ff */
[----:B------:R-:W-:Y:S01]  /*4e30*/  @!P4 IMAD.MOV.U32 R0, RZ, RZ, 0x1000 ;  /* 0x00001000ff00c424 */ /* 0x000fe200078e00ff */
[----:B------:R-:W-:Y:S01]  /*4e40*/  UMOV UR44, UR36 ;  /* 0x00000024002c7c82 */ /* 0x000fe20008000000 */
[----:B------:R-:W-:Y:S01]  /*4e50*/  @!UP1 UIADD3 UR10, UPT, UPT, UR42, 0x40, URZ ;  /* 0x000000402a0a9890 */ /* 0x000fe2000fffe0ff */
[----:B------:R-:W-:Y:S01]  /*4e60*/  @!P4 IADD3 R9, P0, PT, R36, 0x580, RZ ;  /* 0x000005802409c810 */ /* 0x000fe20007f1e0ff */
[----:B------:R-:W-:Y:S01]  /*4e70*/  UMOV UR11, UR43 ;  /* 0x0000002b000b7c82 */ /* 0x000fe20008000000 */
[----:B------:R-:W-:Y:S01]  /*4e80*/  UMOV UR12, UR36 ;  /* 0x00000024000c7c82 */ /* 0x000fe20008000000 */
[----:B------:R-:W-:Y:S01]  /*4e90*/  IMAD.U32 R10, RZ, RZ, UR9 ;  /* 0x00000009ff0a7e24 */ /* 0x000fe2000f8e00ff */
[----:B------:R-:W-:Y:S01]  /*4ea0*/  UMOV UR9, UR41 ;  /* 0x0000002900097c82 */ /* 0x000fe20008000000 */
[----:B------:R-:W-:Y:S01]  /*4eb0*/  IMAD.U32 R11, RZ, RZ, UR8 ;  /* 0x00000008ff0b7e24 */ /* 0x000fe2000f8e00ff */
[----:B------:R-:W-:Y:S02]  /*4ec0*/  @!UP1 UIADD3 UR8, UPT, UPT, UR7, 0xa00, URZ ;  /* 0x00000a0007089890 */ /* 0x000fe4000fffe0ff */
[----:B------:R-:W-:Y:S01]  /*4ed0*/  @!P4 R2UR UR18, R10 ;  /* 0x000000000a12c2ca */ /* 0x000fe200000e0000 */
[----:B------:R-:W-:Y:S01]  /*4ee0*/  VOTEU.ALL UP1, P4 ;  /* 0x0000000000ff7886 */ /* 0x000fe20002020000 */
[----:B------:R-:W-:Y:S01]  /*4ef0*/  @!P4 R2UR UR19, R11 ;  /* 0x000000000b13c2ca */ /* 0x000fe200000e0000 */
[----:B------:R-:W-:Y:S11]  /*4f00*/  UPRMT UR14, UR37, 0x654, UR41 ;  /* 0x00000654250e7896 */ /* 0x000ff60008000029 */
[----:B------:R-:W-:Y:S01]  /*4f10*/  @!UPT UIADD3 URZ, UPT, UPT, URZ, URZ, URZ ;  /* 0x000000fffffff290 */ /* 0x000fe2000fffe0ff */
[----:B------:R2:W-:Y:S01]  /*4f20*/  @!UP2 UTMALDG.3D [UR40], [UR18], desc[UR16] ;  /* 0x000010281200a5b4 */ /* 0x0005e20008011000 */
[----:B------:R2:W-:Y:S01]  /*4f30*/  @!UP1 UTMALDG.3D [UR8], [UR18], desc[UR16] ;  /* 0x00001008120095b4 */ /* 0x0005e20008011000 */
[----:B------:R4:W-:Y:S01]  /*4f40*/  @!P4 SYNCS.ARRIVE.TRANS64.RED.A0TR RZ, [UR7+0x60], R0 ;  /* 0x00006000ffffc9a7 */ /* 0x0009e20008300407 */
[----:B------:R-:W-:Y:S01]  /*4f50*/  SYNCS.ARRIVE.TRANS64.RED.A1T0 RZ, [UR14], RZ ;  /* 0x000000ffffff79a7 */ /* 0x000fe2000810040e */
[----:B----4-:R-:W-:Y:S01]  /*4f60*/  @!P4 IMAD.X R0, RZ, RZ, R37, P0 ;  /* 0x000000ffff00c224 */ /* 0x010fe200000e0625 */
[----:B------:R-:W4:Y:S02]  /*4f70*/  SYNCS.PHASECHK.TRANS64.TRYWAIT P2, [UR7+0x88], R12 ;  /* 0x0000880cff0075a7 */ /* 0x000f240008041107 */
[----:B--2-4-:R-:W-:Y:S05]  /*4f80*/  @!P2 BRA `(.L_x_95) ;  /* 0x0000004400a0a947 */ /* 0x014fea0003800000 */
.L_x_190:
        /* <DEDUP_REMOVED lines=8> */
[----:B------:R-:W-:Y:S01]  /*5010*/  @!UP1 UIADD3 UR32, UPT, UPT, UR7, 0x1200, URZ ;  /* 0x0000120007209890 */ /* 0x000fe2000fffe0ff */
[----:B------:R-:W-:Y:S01]  /*5020*/  @!P4 IADD3 R21, P0, PT, R36, 0x580, RZ ;  /* 0x000005802415c810 */ /* 0x000fe20007f1e0ff */
[----:B------:R-:W-:Y:S01]  /*5030*/  UMOV UR35, UR43 ;  /* 0x0000002b00237c82 */ /* 0x000fe20008000000 */
[----:B------:R-:W-:Y:S02]  /*5040*/  @!UP1 UIADD3 UR10, UPT, UPT, UR42, 0x50, URZ ;  /* 0x000000502a0a9890 */ /* 0x000fe4000fffe0ff */
[----:B------:R-:W-:Y:S01]  /*5050*/  IMAD.U32 R10, RZ, RZ, UR9 ;  /* 0x00000009ff0a7e24 */ /* 0x000fe2000f8e00ff */
[----:B------:R-:W-:Y:S01]  /*5060*/  UMOV UR9, UR33 ;  /* 0x0000002100097c82 */ /* 0x000fe20008000000 */
[----:B------:R-:W-:Y:S01]  /*5070*/  IMAD.U32 R11, RZ, RZ, UR8 ;  /* 0x00000008ff0b7e24 */ /* 0x000fe2000f8e00ff */
[----:B------:R-:W-:Y:S01]  /*5080*/  @!UP1 UIADD3 UR8, UPT, UPT, UR7, 0x1a00, URZ ;  /* 0x00001a0007089890 */ /* 0x000fe2000fffe0ff */
[----:B------:R-:W-:Y:S01]  /*5090*/  @!P4 IMAD.X R20, RZ, RZ, R37, P0 ;  /* 0x000000ffff14c224 */ /* 0x000fe200000e0625 */
[----:B------:R-:W-:Y:S01]  /*50a0*/  @!P4 R2UR UR18, R10 ;  /* 0x000000000a12c2ca */ /* 0x000fe200000e0000 */
[----:B------:R-:W-:Y:S01]  /*50b0*/  VOTEU.ALL UP1, P4 ;  /* 0x0000000000ff7886 */ /* 0x000fe20002020000 */
[----:B------:R-:W-:Y:S01]  /*50c0*/  @!P4 R2UR UR19, R11 ;  /* 0x000000000b13c2ca */ /* 0x000fe200000e0000 */
[----:B------:R-:W-:Y:S01]  /*50d0*/  UMOV UR11, UR43 ;  /* 0x0000002b000b7c82 */ /* 0x000fe20008000000 */
[----:B------:R-:W-:Y:S01]  /*50e0*/  UMOV UR12, UR36 ;  /* 0x00000024000c7c82 */ /* 0x000fe20008000000 */
[----:B------:R-:W-:Y:S10]  /*50f0*/  UPRMT UR14, UR37, 0x654, UR33 ;  /* 0x00000654250e7896 */ /* 0x000ff40008000021 */
[----:B------:R2:W-:Y:S01]  /*5100*/  @!UP2 UTMALDG.3D [UR32], [UR18], desc[UR16] ;  /* 0x000010201200a5b4 */ /* 0x0005e20008011000 */
[----:B------:R2:W-:Y:S01]  /*5110*/  @!UP1 UTMALDG.3D [UR8], [UR18], desc[UR16] ;  /* 0x00001008120095b4 */ /* 0x0005e20008011000 */
[----:B------:R2:W-:Y:S01]  /*5120*/  @!P4 SYNCS.ARRIVE.TRANS64.RED.A0TR RZ, [UR7+0x68], R0 ;  /* 0x00006800ffffc9a7 */ /* 0x0005e20008300407 */
[----:B------:R-:W-:Y:S01]  /*5130*/  SYNCS.ARRIVE.TRANS64.RED.A1T0 RZ, [UR14], RZ ;  /* 0x000000ffffff79a7 */ /* 0x000fe2000810040e */
[----:B------:R-:W4:Y:S02]  /*5140*/  SYNCS.PHASECHK.TRANS64.TRYWAIT P2, [UR7+0x90], R12 ;  /* 0x0000900cff0075a7 */ /* 0x000f240008041107 */
[----:B--2-4-:R-:W-:Y:S05]  /*5150*/  @!P2 BRA `(.L_x_96) ;  /* 0x000000440044a947 */ /* 0x014fea0003800000 */
.L_x_192:
[----:B------:R-:W2:Y:S01]  /*5160*/  LDC.64 R14, c[0x0][0xb10] ;  /* 0x0002c400ff0e7b82 */ /* 0x000ea20000000a00 */
[----:B------:R-:W-:Y:S01]  /*5170*/  @!P4 R2UR UR9, R21 ;  /* 0x000000001509c2ca */ /* 0x000fe200000e0000 */
[----:B------:R-:W-:Y:S01]  /*5180*/  VOTEU.ALL UP1, P4 ;  /* 0x0000000000ff7886 */ /* 0x000fe20002020000 */
[----:B------:R-:W-:Y:S01]  /*5190*/  @!P4 R2UR UR8, R20 ;  /* 0x000000001408c2ca */ /* 0x000fe200000e0000 */
[----:B------:R-:W-:Y:S01]  /*51a0*/  VOTEU.ALL UP2, P4 ;  /* 0x0000000000ff7886 */ /* 0x000fe20002040000 */
[----:B------:R-:W-:Y:S03]  /*51b0*/  UMOV UR16, 0x0 ;  /* 0x0000000000107882 */ /* 0x000fe60000000000 */
[----:B------:R-:W4:Y:S01]  /*51c0*/  LDC.64 R10, c[0x0][0xb18] ;  /* 0x0002c600ff0a7b82 */ /* 0x000f220000000a00 */
[----:B------:R-:W-:Y:S01]  /*51d0*/  @!UP1 UIADD3 UR26, UPT, UPT, UR42, 0x20, URZ ;  /* 0x000000202a1a9890 */ /* 0x000fe2000fffe0ff */
[----:B------:R-:W-:Y:S01]  /*51e0*/  @P3 SHF.R.U32.HI R24, RZ, 0x10, R29 ;  /* 0x00000010ff183819 */ /* 0x000fe2000001161d */
[----:B------:R-:W-:Y:S01]  /*51f0*/  @!UP1 UIADD3 UR24, UPT, UPT, UR7, 0x2200, URZ ;  /* 0x0000220007189890 */ /* 0x000fe2000fffe0ff */
[----:B------:R-:W-:Y:S01]  /*5200*/  VIADD R27, R27, 0x1 ;  /* 0x000000011b1b7836 */ /* 0x000fe20000000000 */
[----:B------:R-:W-:Y:S03]  /*5210*/  UMOV UR17, 0x10000000 ;  /* 0x1000000000117882 */ /* 0x000fe60000000000 */
[----:B------:R-:W5:Y:S01]  /*5220*/  @!P1 LDC R0, c[0x0][0xb20] ;  /* 0x0002c800ff009b82 */ /* 0x000f620000000800 */
[----:B------:R-:W-:Y:S01]  /*5230*/  UMOV UR27, UR43 ;  /* 0x0000002b001b7c82 */ /* 0x000fe20008000000 */
[----:B------:R-:W-:Y:S01]  /*5240*/  IMAD.U32 R20, RZ, RZ, UR9 ;  /* 0x00000009ff147e24 */ /* 0x000fe2000f8e00ff */
[----:B------:R-:W-:Y:S05]  /*5250*/  UMOV UR28, UR36 ;  /* 0x00000024001c7c82 */ /* 0x000fea0008000000 */
[----:B-1----:R-:W1:Y:S01]  /*5260*/  @!P1 LDC R3, c[0x0][0xb0c] ;  /* 0x0002c300ff039b82 */ /* 0x002e620000000800 */
[----:B------:R-:W-:Y:S01]  /*5270*/  IMAD.U32 R21, RZ, RZ, UR8 ;  /* 0x00000008ff157e24 */ /* 0x000fe2000f8e00ff */
[----:B------:R-:W-:Y:S01]  /*5280*/  @!UP1 UIADD3 UR10, UPT, UPT, UR42, 0x60, URZ ;  /* 0x000000602a0a9890 */ /* 0x000fe2000fffe0ff */
[----:B------:R-:W-:Y:S01]  /*5290*/  @!P4 R2UR UR18, R20 ;  /* 0x000000001412c2ca */ /* 0x000fe200000e0000 */
[----:B------:R-:W-:Y:S01]  /*52a0*/  @!UP1 UIADD3 UR8, UPT, UPT, UR7, 0x2a00, URZ ;  /* 0x00002a0007089890 */ /* 0x000fe2000fffe0ff */
[----:B------:R-:W-:Y:S01]  /*52b0*/  @!P4 IMAD.MOV.U32 R20, RZ, RZ, 0x1000 ;  /* 0x00001000ff14c424 */ /* 0x000fe200078e00ff */
[----:B------:R-:W-:Y:S01]  /*52c0*/  @!P4 R2UR UR19, R21 ;  /* 0x000000001513c2ca */ /* 0x000fe200000e0000 */
[----:B------:R-:W-:Y:S01]  /*52d0*/  VOTEU.ALL UP1, P4 ;  /* 0x0000000000ff7886 */ /* 0x000fe20002020000 */
[----:B------:R-:W-:Y:S01]  /*52e0*/  UMOV UR9, UR25 ;  /* 0x0000001900097c82 */ /* 0x000fe20008000000 */
[----:B------:R-:W-:Y:S01]  /*52f0*/  UMOV UR11, UR43 ;  /* 0x0000002b000b7c82 */ /* 0x000fe20008000000 */
[----:B------:R-:W-:Y:S01]  /*5300*/  UMOV UR12, UR36 ;  /* 0x00000024000c7c82 */ /* 0x000fe20008000000 */
[----:B------:R-:W-:Y:S08]  /*5310*/  UPRMT UR14, UR37, 0x654, UR25 ;  /* 0x00000654250e7896 */ /* 0x000ff00008000019 */
[----:B------:R1:W-:Y:S02]  /*5320*/  @!UP2 UTMALDG.3D [UR24], [UR18], desc[UR16] ;  /* 0x000010181200a5b4 */ /* 0x0003e40008011000 */
[----:B-1----:R-:W-:Y:S01]  /*5330*/  @!P1 ISETP.NE.AND P2, PT, R3, 0x1, PT ;  /* 0x000000010300980c */ /* 0x002fe20003f45270 */
[C---:B--2---:R-:W-:Y:S01]  /*5340*/  @!P1 IMAD.HI.U32 R14, R13.reuse, R14, RZ ;  /* 0x0000000e0d0e9227 */ /* 0x044fe200078e00ff */
[----:B----4-:R-:W-:Y:S01]  /*5350*/  @!P1 ISETP.NE.AND P0, PT, R10, 0x1, PT ;  /* 0x000000010a00980c */ /* 0x010fe20003f05270 */
[----:B------:R1:W-:Y:S01]  /*5360*/  @!UP1 UTMALDG.3D [UR8], [UR18], desc[UR16] ;  /* 0x00001008120095b4 */ /* 0x0003e20008011000 */
[----:B------:R1:W-:Y:S01]  /*5370*/  @!P4 SYNCS.ARRIVE.TRANS64.RED.A0TR RZ, [UR7+0x70], R20 ;  /* 0x00007014ffffc9a7 */ /* 0x0003e20008300407 */
[C---:B------:R-:W-:Y:S01]  /*5380*/  @!P1 IMAD.HI.U32 R11, R8.reuse, R11, RZ ;  /* 0x0000000b080b9227 */ /* 0x040fe200078e00ff */
[----:B------:R-:W-:Y:S04]  /*5390*/  @!P1 SHF.R.U32.HI R14, RZ, R15, R14 ;  /* 0x0000000fff0e9219 */ /* 0x000fe8000001160e */
[----:B-----5:R-:W-:Y:S02]  /*53a0*/  @!P1 SHF.R.U32.HI R9, RZ, R0, R11 ;  /* 0x00000000ff099219 */ /* 0x020fe4000001160b */
[----:B------:R-:W-:Y:S02]  /*53b0*/  @!P1 SEL R14, R13, R14, !P2 ;  /* 0x0000000e0d0e9207 */ /* 0x000fe40005000000 */
[----:B------:R-:W-:Y:S05]  /*53c0*/  @!P1 SEL R9, R8, R9, !P0 ;  /* 0x0000000908099207 */ /* 0x000fea0004000000 */
[----:B------:R-:W-:Y:S01]  /*53d0*/  @!P1 IMAD.IADD R0, R9, 0x1, -R14 ;  /* 0x0000000109009824 */ /* 0x000fe200078e0a0e */
[----:B------:R-:W-:Y:S01]  /*53e0*/  SYNCS.ARRIVE.TRANS64.RED.A1T0 RZ, [UR14], RZ ;  /* 0x000000ffffff79a7 */ /* 0x000fe2000810040e */
[----:B------:R-:W-:Y:S02]  /*53f0*/  @!P1 IMAD.IADD R9, R14, 0x1, -R9 ;  /* 0x000000010e099824 */ /* 0x000fe400078e0a09 */
[----:B------:R-:W-:Y:S02]  /*5400*/  @!P1 IMAD R13, R0, R3, R13 ;  /* 0x00000003000d9224 */ /* 0x000fe400078e020d */
[----:B------:R-:W-:Y:S01]  /*5410*/  @!P1 IMAD R8, R9, R10, R8 ;  /* 0x0000000a09089224 */ /* 0x000fe200078e0208 */
[----:B------:R-:W2:Y:S02]  /*5420*/  SYNCS.PHASECHK.TRANS64.TRYWAIT P5, [UR7+0x98], R12 ;  /* 0x0000980cff0075a7 */ /* 0x000ea400080a1107 */
[----:B-12---:R-:W-:Y:S05]  /*5430*/  @!P5 BRA `(.L_x_97) ;  /* 0x0000004000a4d947 */ /* 0x006fea0003800000 */
.L_x_194:
[----:B-1----:R-:W-:Y:S01]  /*5440*/  @!P4 IADD3 R3, P0, PT, R36, 0x580, RZ ;  /* 0x000005802403c810 */ /* 0x002fe20007f1e0ff */
[----:B------:R-:W-:Y:S01]  /*5450*/  VOTEU.ALL UP1, P4 ;  /* 0x0000000000ff7886 */ /* 0x000fe20002020000 */
[----:B------:R-:W-:Y:S01]  /*5460*/  VOTEU.ALL UP2, P4 ;  /* 0x0000000000ff7886 */ /* 0x000fe20002040000 */
[----:B------:R-:W-:Y:S01]  /*5470*/  UMOV UR14, 0x0 ;  /* 0x00000000000e7882 */ /* 0x000fe20000000000 */
[----:B------:R-:W-:Y:S01]  /*5480*/  @!P4 R2UR UR9, R3 ;  /* 0x000000000309c2ca */ /* 0x000fe200000e0000 */
[----:B------:R-:W-:Y:S01]  /*5490*/  @!P4 IMAD.X R0, RZ, RZ, R37, P0 ;  /* 0x000000ffff00c224 */ /* 0x000fe200000e0625 */
[----:B------:R-:W-:Y:S01]  /*54a0*/  @!UP1 UIADD3 UR17, UPT, UPT, UR7, 0x78, URZ ;  /* 0x0000007807119890 */ /* 0x000fe2000fffe0ff */
[----:B------:R-:W-:Y:S01]  /*54b0*/  ISETP.NE.AND P0, PT, R27, 0x2, PT ;  /* 0x000000021b00780c */ /* 0x000fe20003f05270 */
[----:B------:R-:W-:Y:S01]  /*54c0*/  @!UP1 UIADD3 UR18, UPT, UPT, UR42, 0x30, URZ ;  /* 0x000000302a129890 */ /* 0x000fe2000fffe0ff */
[----:B------:R-:W-:Y:S01]  /*54d0*/  LOP3.LUT R32, R32, 0x1, RZ, 0x3c, !PT ;  /* 0x0000000120207812 */ /* 0x000fe200078e3cff */
[----:B------:R-:W-:Y:S01]  /*54e0*/  @!UP1 UIADD3 UR16, UPT, UPT, UR7, 0x3200, URZ ;  /* 0x0000320007109890 */ /* 0x000fe2000fffe0ff */
[----:B------:R-:W-:Y:S01]  /*54f0*/  @!P4 R2UR UR8, R0 ;  /* 0x000000000008c2ca */ /* 0x000fe200000e0000 */
[----:B------:R-:W-:Y:S01]  /*5500*/  UMOV UR15, 0x10000000 ;  /* 0x10000000000f7882 */ /* 0x000fe20000000000 */
[----:B------:R-:W-:Y:S01]  /*5510*/  UMOV UR19, UR43 ;  /* 0x0000002b00137c82 */ /* 0x000fe20008000000 */
[----:B------:R-:W-:Y:S01]  /*5520*/  UMOV UR20, UR36 ;  /* 0x0000002400147c82 */ /* 0x000fe20008000000 */
[----:B------:R-:W-:Y:S01]  /*5530*/  @!UP1 UIADD3 UR10, UPT, UPT, UR42, 0x70, URZ ;  /* 0x000000702a0a9890 */ /* 0x000fe2000fffe0ff */
[----:B------:R-:W-:Y:S01]  /*5540*/  SEL R0, RZ, 0x1, P0 ;  /* 0x00000001ff007807 */ /* 0x000fe20000000000 */
[----:B------:R-:W-:Y:S01]  /*5550*/  IMAD.U32 R10, RZ, RZ, UR9 ;  /* 0x00000009ff0a7e24 */ /* 0x000fe2000f8e00ff */
[----:B------:R-:W-:Y:S01]  /*5560*/  UMOV UR11, UR43 ;  /* 0x0000002b000b7c82 */ /* 0x000fe20008000000 */
[----:B------:R-:W-:Y:S01]  /*5570*/  UMOV UR12, UR36 ;  /* 0x00000024000c7c82 */ /* 0x000fe20008000000 */
[----:B------:R-:W-:Y:S01]  /*5580*/  UMOV UR9, UR17 ;  /* 0x0000001100097c82 */ /* 0x000fe20008000000 */
[----:B------:R-:W-:Y:S01]  /*5590*/  @P3 R2UR UR36, R24 ;  /* 0x00000000182432ca */ /* 0x000fe200000e0000 */
[----:B------:R-:W-:Y:S01]  /*55a0*/  IMAD.IADD R20, R8, 0x1, R58 ;  /* 0x0000000108147824 */ /* 0x000fe200078e023a */
[----:B------:R-:W-:Y:S01]  /*55b0*/  @!P4 R2UR UR22, R10 ;  /* 0x000000000a16c2ca */ /* 0x000fe200000e0000 */
[----:B------:R-:W-:Y:S01]  /*55c0*/  IMAD.U32 R11, RZ, RZ, UR8 ;  /* 0x00000008ff0b7e24 */ /* 0x000fe2000f8e00ff */
[----:B------:R-:W-:Y:S01]  /*55d0*/  @!UP1 UIADD3 UR8, UPT, UPT, UR7, 0x3a00, URZ ;  /* 0x00003a0007089890 */ /* 0x000fe2000fffe0ff */
[----:B------:R-:W-:Y:S01]  /*55e0*/  LOP3.LUT R25, R25, R0, RZ, 0x3c, !PT ;  /* 0x0000000019197212 */ /* 0x000fe200078e3cff */
[----:B------:R-:W-:Y:S01]  /*55f0*/  VOTEU.ALL UP1, P4 ;  /* 0x0000000000ff7886 */ /* 0x000fe20002020000 */
[----:B------:R-:W-:Y:S01]  /*5600*/  IMAD.IADD R21, R13, 0x1, R60 ;  /* 0x000000010d157824 */ /* 0x000fe200078e023c */
[----:B------:R-:W-:Y:S02]  /*5610*/  @!P4 R2UR UR23, R11 ;  /* 0x000000000b17c2ca */ /* 0x000fe400000e0000 */
[----:B------:R-:W-:Y:S11]  /*5620*/  SEL R27, R27, RZ, P0 ;  /* 0x000000ff1b1b7207 */ /* 0x000ff60000000000 */
[----:B------:R2:W-:Y:S01]  /*5630*/  @!UP2 UTMALDG.3D [UR16], [UR22], desc[UR14] ;  /* 0x00000e101600a5b4 */ /* 0x0005e20008011000 */
[----:B------:R2:W-:Y:S01]  /*5640*/  @!UP1 UTMALDG.3D [UR8], [UR22], desc[UR14] ;  /* 0x00000e08160095b4 */ /* 0x0005e20008011000 */
[----:B------:R2:W-:Y:S01]  /*5650*/  @!P4 SYNCS.ARRIVE.TRANS64.RED.A0TR RZ, [UR7+0x78], R23 ;  /* 0x00007817ffffc9a7 */ /* 0x0005e20008300407 */
[----:B------:R-:W-:Y:S01]  /*5660*/  UPLOP3.LUT UP1, UPT, UPT, UPT, UPT, 0x80, 0x8 ;  /* 0x000000000008789c */ /* 0x000fe20003f2f070 */
[----:B------:R-:W-:Y:S01]  /*5670*/  SYNCS.ARRIVE.TRANS64.RED.A1T0 RZ, [UR13], RZ ;  /* 0x000000ffffff79a7 */ /* 0x000fe2000810040d */
[----:B------:R-:W-:Y:S09]  /*5680*/  @P3 BRA `(.L_x_98) ;  /* 0xfffffff000303947 */ /* 0x000ff2000383ffff */
[----:B------:R-:W-:-:S04]  /*5690*/  SHF.L.U32 R3, R32, 0x1f, RZ ;  /* 0x0000001f20037819 */ /* 0x000fc800000006ff */
[----:B------:R-:W1:Y:S02]  /*56a0*/  SYNCS.PHASECHK.TRANS64.TRYWAIT P0, [UR7+0x80], R3 ;  /* 0x00008003ff0075a7 */ /* 0x000e640008001107 */
[----:B-1----:R-:W-:Y:S05]  /*56b0*/  @!P0 BRA `(.L_x_99) ;  /* 0x00000040001c8947 */ /* 0x002fea0003800000 */
.L_x_196:
[----:B------:R-:W4:Y:S02]  /*56c0*/  SYNCS.PHASECHK.TRANS64.TRYWAIT P0, [UR7+0x88], R3 ;  /* 0x00008803ff0075a7 */ /* 0x000f240008001107 */
[----:B----4-:R-:W-:Y:S05]  /*56d0*/  @!P0 BRA `(.L_x_100) ;  /* 0x00000040002c8947 */ /* 0x010fea0003800000 */
.L_x_198:
[----:B------:R-:W4:Y:S02]  /*56e0*/  SYNCS.PHASECHK.TRANS64.TRYWAIT P0, [UR7+0x90], R3 ;  /* 0x00009003ff0075a7 */ /* 0x000f240008001107 */
[----:B----4-:R-:W-:Y:S05]  /*56f0*/  @!P0 BRA `(.L_x_101) ;  /* 0x00000040003c8947 */ /* 0x010fea0003800000 */
.L_x_200:
[----:B-1----:R-:W-:-:S07]  /*5700*/  MOV R0, UR7 ;  /* 0x0000000700007c02 */ /* 0x002fce0008000f00 */
.L_x_102:
[----:B-1----:R-:W-:-:S04]  /*5710*/  SHF.L.U32 R3, R32, 0x1f, RZ ;  /* 0x0000001f20037819 */ /* 0x002fc800000006ff */
[----:B------:R1:W4:Y:S03]  /*5720*/  SYNCS.PHASECHK.TRANS64.TRYWAIT P0, [R0+URZ+0x98], R3 ;  /* 0x00009803000075a7 */ /* 0x00032600080011ff */
[----:B----4-:R-:W-:Y:S05]  /*5730*/  @!P0 NANOSLEEP.SYNCS 0x989680 ;  /* 0x009896800000895d */ /* 0x010fea0003900000 */
[----:B------:R-:W4:Y:S02]  /*5740*/  @!P0 SYNCS.PHASECHK.TRANS64 P0, [R0+URZ+0x98], R3 ;  /* 0x00009803000085a7 */ /* 0x000f2400080010ff */
[----:B--2-4-:R-:W-:Y:S05]  /*5750*/  @P0 EXIT ;  /* 0x000000000000094d */ /* 0x014fea0003800000 */
[----:B------:R-:W-:Y:S05]  /*5760*/  BRA `(.L_x_102) ;  /* 0xfffffffc00e87947 */ /* 0x000fea000383ffff */
.L_x_87:
[----:B------:R-:W-:-:S06]  /*5770*/  UISETP.GE.AND UP1, UPT, UR10, 0x4, UPT ;  /* 0x000000040a00788c */ /* 0x000fcc000bf26270 */
[----:B------:R-:W-:-:S13]  /*5780*/  PLOP3.LUT P0, PT, PT, PT, UP1, 0x80, 0x8 ;  /* 0x000000000008781c */ /* 0x000fda0003f0f018 */
[----:B------:R-:W-:Y:S05]  /*5790*/  @!P0 EXIT ;  /* 0x000000000000894d */ /* 0x000fea0003800000 */
[----:B------:R-:W-:Y:S01]  /*57a0*/  BAR.SYNC.DEFER_BLOCKING 0x6, 0xa0 ;  /* 0x0182800000007b1d */ /* 0x000fe20000010000 */
[----:B------:R-:W-:Y:S02]  /*57b0*/  IMAD.SHL.U32 R4, R66, 0x200000, RZ ;  /* 0x0020000042047824 */ /* 0x000fe400078e00ff */
[----:B------:R-:W-:Y:S02]  /*57c0*/  HFMA2 R71, -RZ, RZ, 0, 5.9604644775390625e-08 ;  /* 0x00000001ff477431 */ /* 0x000fe400000001ff */
[C---:B------:R-:W-:Y:S01]  /*57d0*/  IMAD.SHL.U32 R65, R72.reuse, 0x10, RZ ;  /* 0x0000001048417824 */ /* 0x040fe200078e00ff */
[----:B------:R-:W-:Y:S01]  /*57e0*/  MOV R69, RZ ;  /* 0x000000ff00457202 */ /* 0x000fe20000000f00 */
[----:B------:R-:W-:Y:S01]  /*57f0*/  IMAD.U32 R33, R72, 0x10000, RZ ;  /* 0x0001000048217824 */ /* 0x000fe200078e00ff */
[----:B------:R-:W-:Y:S01]  /*5800*/  UMOV UR48, 0x400 ;  /* 0x0000040000307882 */ /* 0x000fe20000000000 */
[----:B------:R-:W1:Y:S01]  /*5810*/  LDC R63, c[0x0][0x370] ;  /* 0x0000dc00ff3f7b82 */ /* 0x000e620000000800 */
[----:B------:R-:W-:Y:S01]  /*5820*/  ULEA UR48, UR37, UR48, 0x18 ;  /* 0x0000003025307291 */ /* 0x000fe2000f8ec0ff */
[----:B------:R-:W-:Y:S01]  /*5830*/  LOP3.LUT R4, R4, 0x200000, RZ, 0xc0, !PT ;  /* 0x0020000004047812 */ /* 0x000fe200078ec0ff */
[----:B------:R-:W-:Y:S01]  /*5840*/  IMAD.SHL.U32 R64, R72, 0x2, RZ ;  /* 0x0000000248407824 */ /* 0x000fe200078e00ff */
[C---:B------:R-:W-:Y:S01]  /*5850*/  LOP3.LUT R5, R65.reuse, 0x40, RZ, 0xc0, !PT ;  /* 0x0000004041057812 */ /* 0x040fe200078ec0ff */
[----:B------:R-:W-:Y:S01]  /*5860*/  IMAD.SHL.U32 R3, R66, 0x200, RZ ;  /* 0x0000020042037824 */ /* 0x000fe200078e00ff */
[----:B------:R-:W-:Y:S01]  /*5870*/  LOP3.LUT R2, R65, 0x5b0, RZ, 0xc0, !PT ;  /* 0x000005b041027812 */ /* 0x000fe200078ec0ff */
[----:B------:R-:W-:Y:S01]  /*5880*/  UIADD3 UR4, UPT, UPT, UR48, 0x200, URZ ;  /* 0x0000020030047890 */ /* 0x000fe2000fffe0ff */
[----:B------:R-:W2:Y:S01]  /*5890*/  LDC R28, c[0x0][0xb0c] ;  /* 0x0002c300ff1c7b82 */ /* 0x000ea20000000800 */
[----:B------:R-:W-:Y:S01]  /*58a0*/  LOP3.LUT R33, R4, 0x400000, R33, 0xf8, !PT ;  /* 0x0040000004217812 */ /* 0x000fe200078ef821 */
[----:B------:R-:W-:Y:S01]  /*58b0*/  IMAD.MOV.U32 R30, RZ, RZ, RZ ;  /* 0x000000ffff1e7224 */ /* 0x000fe200078e00ff */
[----:B------:R-:W-:Y:S01]  /*58c0*/  LOP3.LUT R64, R5, 0x8, R64, 0xf8, !PT ;  /* 0x0000000805407812 */ /* 0x000fe200078ef840 */
[----:B------:R-:W-:Y:S01]  /*58d0*/  IMAD.MOV.U32 R70, RZ, RZ, RZ ;  /* 0x000000ffff467224 */ /* 0x000fe200078e00ff */
[----:B------:R-:W-:Y:S01]  /*58e0*/  LOP3.LUT R3, R2, 0x200, R3, 0xf8, !PT ;  /* 0x0000020002037812 */ /* 0x000fe200078ef803 */
[----:B------:R-:W-:Y:S01]  /*58f0*/  IMAD.MOV.U32 R76, RZ, RZ, RZ ;  /* 0x000000ffff4c7224 */ /* 0x000fe200078e00ff */
[----:B------:R-:W-:Y:S01]  /*5900*/  LOP3.LUT P0, RZ, R65, 0x40, RZ, 0xc0, !PT ;  /* 0x0000004041ff7812 */ /* 0x000fe2000780c0ff */
[----:B------:R-:W3:Y:S01]  /*5910*/  LDC R61, c[0x0][0xb20] ;  /* 0x0002c800ff3d7b82 */ /* 0x000ee20000000800 */
[----:B------:R-:W4:Y:S01]  /*5920*/  LDS R0, [UR48+0x160] ;  /* 0x00016030ff007984 */ /* 0x000f220008000800 */
[----:B------:R-:W-:Y:S01]  /*5930*/  LOP3.LUT R64, R3, R64, RZ, 0xfc, !PT ;  /* 0x0000004003407212 */ /* 0x000fe200078efcff */
[----:B------:R-:W-:Y:S01]  /*5940*/  IMAD.U32 R67, RZ, RZ, UR4 ;  /* 0x00000004ff437e24 */ /* 0x000fe2000f8e00ff */
[----:B------:R-:W-:Y:S01]  /*5950*/  LOP3.LUT R72, R72, 0x60, RZ, 0xc0, !PT ;  /* 0x0000006048487812 */ /* 0x000fe200078ec0ff */
[----:B------:R-:W1:Y:S03]  /*5960*/  LDCU.64 UR52, c[0x0][0x348] ;  /* 0x00006900ff3477ac */ /* 0x000e660008000a00 */
[----:B------:R-:W1:Y:S01]  /*5970*/  LDC R27, c[0x0][0xb30] ;  /* 0x0002cc00ff1b7b82 */ /* 0x000e620000000800 */
[----:B------:R-:W1:Y:S01]  /*5980*/  LDCU.64 UR38, c[0x0][0x888] ;  /* 0x00011100ff2677ac */ /* 0x000e620008000a00 */
[----:B------:R-:W1:Y:S06]  /*5990*/  LDCU.64 UR44, c[0x0][0x890] ;  /* 0x00011200ff2c77ac */ /* 0x000e6c0008000a00 */
[----:B------:R-:W1:Y:S01]  /*59a0*/  LDC.64 R56, c[0x0][0xb10] ;  /* 0x0002c400ff387b82 */ /* 0x000e620000000a00 */
[----:B------:R-:W-:Y:S01]  /*59b0*/  UMOV UR49, URZ ;  /* 0x000000ff00317c82 */ /* 0x000fe20008000000 */
[----:B------:R-:W-:-:S06]  /*59c0*/  UMOV UR51, URZ ;  /* 0x000000ff00337c82 */ /* 0x000fcc0008000000 */
[----:B------:R-:W1:Y:S08]  /*59d0*/  LDC.64 R24, c[0x0][0xb18] ;  /* 0x0002c600ff187b82 */ /* 0x000e700000000a00 */
[----:B------:R-:W1:Y:S08]  /*59e0*/  LDC.64 R22, c[0x0][0xb28] ;  /* 0x0002ca00ff167b82 */ /* 0x000e700000000a00 */
[----:B------:R-:W1:Y:S01]  /*59f0*/  LDC.64 R54, c[0x0][0x8b0] ;  /* 0x00022c00ff367b82 */ /* 0x000e620000000a00 */
[----:B----4-:R-:W-:Y:S01]  /*5a00*/  IMAD.IADD R33, R0, 0x1, R33 ;  /* 0x0000000100217824 */ /* 0x010fe200078e0221 */
[----:B------:R-:W-:-:S06]  /*5a10*/  P2R R0, PR, RZ, 0x1 ;  /* 0x00000001ff007803 */ /* 0x000fcc0000000000 */
[----:B------:R-:W4:Y:S08]  /*5a20*/  LDC.64 R52, c[0x0][0x8a8] ;  /* 0x00022a00ff347b82 */ /* 0x000f300000000a00 */
[----:B--23--:R-:W1:Y:S02]  /*5a30*/  LDC R62, c[0x0][0x374] ;  /* 0x0000dd00ff3e7b82 */ /* 0x00ce640000000800 */
.L_x_146:
[C---:B------:R-:W-:Y:S02]  /*5a40*/  LEA R0, R76.reuse, UR48, 0x3 ;  /* 0x000000304c007c11 */ /* 0x040fe4000f8e18ff */
[----:B------:R-:W-:Y:S02]  /*5a50*/  SHF.L.U32 R3, R69, 0x1f, RZ ;  /* 0x0000001f45037819 */ /* 0x000fe400000006ff */
[----:B------:R-:W-:Y:S02]  /*5a60*/  LEA R16, R76, UR48, 0x4 ;  /* 0x000000304c107c11 */ /* 0x000fe4000f8e20ff */
[----:B------:R-:W2:Y:S02]  /*5a70*/  SYNCS.PHASECHK.TRANS64.TRYWAIT P0, [R0+URZ+0xb0], R3 ;  /* 0x0000b003000075a7 */ /* 0x000ea400080011ff */
[----:B-12---:R-:W-:Y:S05]  /*5a80*/  @!P0 BRA `(.L_x_103) ;  /* 0x0000003c00708947 */ /* 0x006fea0003800000 */
.L_x_201:
[----:B------:R-:W3:Y:S01]  /*5a90*/  LDC.64 R12, c[0x0][0xb10] ;  /* 0x0002c400ff0c7b82 */ /* 0x000ee20000000a00 */
[----:B------:R-:W4:Y:S01]  /*5aa0*/  LDS.128 R16, [R16+0x140] ;  /* 0x0001400010107984 */ /* 0x000f220000000c00 */
[----:B-1----:R-:W-:Y:S01]  /*5ab0*/  ISETP.NE.AND P1, PT, R27, 0x1, PT ;  /* 0x000000011b00780c */ /* 0x002fe20003f25270 */
[----:B--2---:R-:W-:Y:S01]  /*5ac0*/  VIADD R0, R0, 0xc0 ;  /* 0x000000c000007836 */ /* 0x004fe20000000000 */
[----:B------:R-:W-:Y:S04]  /*5ad0*/  ISETP.GE.AND P0, PT, R26, 0x1, PT ;  /* 0x000000011a00780c */ /* 0x000fe80003f06270 */
[----:B------:R-:W1:Y:S01]  /*5ae0*/  LDC.64 R10, c[0x0][0xb18] ;  /* 0x0002c600ff0a7b82 */ /* 0x000e620000000a00 */
[----:B------:R-:W-:Y:S01]  /*5af0*/  PRMT R0, RZ, 0x654, R0 ;  /* 0x00000654ff007816 */ /* 0x000fe20000000000 */
[----:B------:R-:W-:Y:S01]  /*5b00*/  @!PT LDS RZ, [RZ] ;  /* 0x00000000fffff984 */ /* 0x000fe20000000800 */
[----:B------:R-:W-:Y:S01]  /*5b10*/  @!PT LDS RZ, [RZ] ;  /* 0x00000000fffff984 */ /* 0x000fe20000000800 */
[----:B------:R-:W-:Y:S01]  /*5b20*/  @!PT LDS RZ, [RZ] ;  /* 0x00000000fffff984 */ /* 0x000fe20000000800 */
[----:B------:R-:W-:Y:S01]  /*5b30*/  @!PT LDS RZ, [RZ] ;  /* 0x00000000fffff984 */ /* 0x000fe20000000800 */
[----:B------:R2:W-:Y:S06]  /*5b40*/  MEMBAR.ALL.CTA ;  /* 0x0000000000007992 */ /* 0x0005ec0000008000 */
[----:B--2---:R-:W2:Y:S01]  /*5b50*/  FENCE.VIEW.ASYNC.S ;  /* 0x00000000000073c6 */ /* 0x004ea20000000000 */
[----:B------:R-:W1:Y:S08]  /*5b60*/  @!P1 LDC R14, c[0x0][0xb20] ;  /* 0x0002c800ff0e9b82 */ /* 0x000e700000000800 */
[----:B------:R-:W1:Y:S01]  /*5b70*/  @!P1 LDC R9, c[0x0][0xb0c] ;  /* 0x0002c300ff099b82 */ /* 0x000e620000000800 */
[----:B--2---:R2:W-:Y:S01]  /*5b80*/  SYNCS.ARRIVE.TRANS64.RED.A1T0 RZ, [R0+URZ], RZ ;  /* 0x000000ff00ff79a7 */ /* 0x0045e200081004ff */
[----:B----4-:R-:W-:Y:S04]  /*5b90*/  LOP3.LUT P4, RZ, R18, 0x1, RZ, 0xc0, !PT ;  /* 0x0000000112ff7812 */ /* 0x010fe8000788c0ff */
[----:B------:R-:W-:Y:S09]  /*5ba0*/  P2R R73, PR, RZ, 0x10 ;  /* 0x00000010ff497803 */ /* 0x000ff20000000000 */
[----:B------:R-:W-:Y:S02]  /*5bb0*/  @P4 MOV R31, R16 ;  /* 0x00000010001f4202 */ /* 0x000fe40000000f00 */
[----:B------:R-:W-:Y:S01]  /*5bc0*/  @P4 LOP3.LUT R29, R17, 0xffff, RZ, 0xc0, !PT ;  /* 0x0000ffff111d4812 */ /* 0x000fe200078ec0ff */
[----:B--23--:R-:W-:Y:S06]  /*5bd0*/  @!P0 BRA `(.L_x_104) ;  /* 0x0000000000a48947 */ /* 0x00cfec0003800000 */
[----:B------:R-:W-:Y:S01]  /*5be0*/  IMAD.HI.U32 R36, R62, R25, RZ ;  /* 0x000000193e247227 */ /* 0x000fe200078e00ff */
[----:B------:R-:W-:Y:S02]  /*5bf0*/  ISETP.NE.AND P0, PT, R24, 0x1, PT ;  /* 0x000000011800780c */ /* 0x000fe40003f05270 */
[----:B------:R-:W-:Y:S01]  /*5c00*/  ISETP.NE.AND P2, PT, R26, 0x1, PT ;  /* 0x000000011a00780c */ /* 0x000fe20003f45270 */
[-C--:B------:R-:W-:Y:S01]  /*5c10*/  IMAD.HI.U32 R34, R63, R56.reuse, RZ ;  /* 0x000000383f227227 */ /* 0x080fe200078e00ff */
[----:B------:R-:W-:Y:S02]  /*5c20*/  SHF.R.U32.HI R37, RZ, R61, R36 ;  /* 0x0000003dff257219 */ /* 0x000fe40000011624 */
[----:B------:R-:W-:Y:S01]  /*5c30*/  ISETP.NE.AND P3, PT, R28, 0x1, PT ;  /* 0x000000011c00780c */ /* 0x000fe20003f65270 */
[----:B------:R-:W-:Y:S01]  /*5c40*/  IMAD.HI.U32 R40, R29, R25, RZ ;  /* 0x000000191d287227 */ /* 0x000fe200078e00ff */
[----:B------:R-:W-:Y:S02]  /*5c50*/  SHF.R.U32.HI R34, RZ, R57, R34 ;  /* 0x00000039ff227219 */ /* 0x000fe40000011622 */
[----:B------:R-:W-:Y:S01]  /*5c60*/  SEL R3, R62, R37, !P0 ;  /* 0x000000253e037207 */ /* 0x000fe20004000000 */
[----:B------:R-:W-:Y:S01]  /*5c70*/  IMAD.HI.U32 R38, R31, R56, RZ ;  /* 0x000000381f267227 */ /* 0x000fe200078e00ff */
[----:B------:R-:W-:Y:S03]  /*5c80*/  SEL R7, R63, R34, !P3 ;  /* 0x000000223f077207 */ /* 0x000fe60005800000 */
[-C--:B------:R-:W-:Y:S01]  /*5c90*/  IMAD.HI.U32 R34, R3, R22.reuse, RZ ;  /* 0x0000001603227227 */ /* 0x080fe200078e00ff */
[----:B------:R-:W-:Y:S03]  /*5ca0*/  SHF.R.U32.HI R38, RZ, R57, R38 ;  /* 0x00000039ff267219 */ /* 0x000fe60000011626 */
[----:B------:R-:W-:Y:S01]  /*5cb0*/  IMAD.HI.U32 R36, R7, R22, RZ ;  /* 0x0000001607247227 */ /* 0x000fe200078e00ff */
[----:B------:R-:W-:Y:S02]  /*5cc0*/  @P2 SHF.R.U32.HI R3, RZ, R23, R34 ;  /* 0x00000017ff032219 */ /* 0x000fe40000011622 */
[----:B------:R-:W-:Y:S02]  /*5cd0*/  SHF.R.U32.HI R34, RZ, R61, R40 ;  /* 0x0000003dff227219 */ /* 0x000fe40000011628 */
[----:B------:R-:W-:Y:S01]  /*5ce0*/  @P2 SHF.R.U32.HI R7, RZ, R23, R36 ;  /* 0x00000017ff072219 */ /* 0x000fe20000011624 */
[C---:B------:R-:W-:Y:S01]  /*5cf0*/  IMAD R2, R26.reuse, R3, RZ ;  /* 0x000000031a027224 */ /* 0x040fe200078e02ff */
[----:B------:R-:W-:Y:S02]  /*5d00*/  SEL R5, R29, R34, !P0 ;  /* 0x000000221d057207 */ /* 0x000fe40004000000 */
[----:B------:R-:W-:Y:S01]  /*5d10*/  SEL R3, R31, R38, !P3 ;  /* 0x000000261f037207 */ /* 0x000fe20005800000 */
[----:B------:R-:W-:Y:S01]  /*5d20*/  IMAD R4, R26, R7, RZ ;  /* 0x000000071a047224 */ /* 0x000fe200078e02ff */
[C---:B------:R-:W-:Y:S01]  /*5d30*/  ISETP.GE.AND P0, PT, R5.reuse, R2, PT ;  /* 0x000000020500720c */ /* 0x040fe20003f06270 */
[----:B------:R-:W-:Y:S03]  /*5d40*/  IMAD.HI.U32 R6, R5, R22, RZ ;  /* 0x0000001605067227 */ /* 0x000fe600078e00ff */
[----:B------:R-:W-:Y:S01]  /*5d50*/  ISETP.GE.OR P0, PT, R3, R4, P0 ;  /* 0x000000040300720c */ /* 0x000fe20000706670 */
[----:B------:R-:W-:Y:S01]  /*5d60*/  IMAD.MOV R4, RZ, RZ, -R3 ;  /* 0x000000ffff047224 */ /* 0x000fe200078e0a03 */
[-C--:B------:R-:W-:Y:S03]  /*5d70*/  SHF.R.U32.HI R6, RZ, R23.reuse, R6 ;  /* 0x00000017ff067219 */ /* 0x080fe60000011606 */
[----:B------:R-:W-:Y:S01]  /*5d80*/  IMAD R31, R28, R4, R31 ;  /* 0x000000041c1f7224 */ /* 0x000fe200078e021f */
[----:B------:R-:W-:Y:S05]  /*5d90*/  SEL R15, R5, R6, !P2 ;  /* 0x00000006050f7207 */ /* 0x000fea0005000000 */
[----:B------:R-:W-:Y:S02]  /*5da0*/  IMAD.MOV R6, RZ, RZ, -R15 ;  /* 0x000000ffff067224 */ /* 0x000fe400078e0a0f */
[C---:B------:R-:W-:Y:S04]  /*5db0*/  @!P0 IMAD.HI.U32 R2, R3.reuse, R22, RZ ;  /* 0x0000001603028227 */ /* 0x040fe800078e00ff */
[----:B------:R-:W-:Y:S01]  /*5dc0*/  IMAD R6, R26, R6, R5 ;  /* 0x000000061a067224 */ /* 0x000fe200078e0205 */
[----:B------:R-:W-:Y:S04]  /*5dd0*/  @!P0 SHF.R.U32.HI R2, RZ, R23, R2 ;  /* 0x00000017ff028219 */ /* 0x000fe80000011602 */
[----:B------:R-:W-:Y:S02]  /*5de0*/  @!P0 SEL R0, R3, R2, !P2 ;  /* 0x0000000203008207 */ /* 0x000fe40005000000 */
[----:B------:R-:W-:Y:S02]  /*5df0*/  IADD3 R2, PT, PT, -R5, RZ, RZ ;  /* 0x000000ff05027210 */ /* 0x000fe40007ffe1ff */
[----:B------:R-:W-:Y:S01]  /*5e00*/  @!P0 IADD3 R8, PT, PT, R15, -R0, RZ ;  /* 0x800000000f088210 */ /* 0x000fe20007ffe0ff */
[----:B------:R-:W-:Y:S02]  /*5e10*/  @!P0 IMAD R0, R7, R6, R0 ;  /* 0x0000000607008224 */ /* 0x000fe400078e0200 */
[----:B------:R-:W-:Y:S02]  /*5e20*/  IMAD R29, R24, R2, R29 ;  /* 0x00000002181d7224 */ /* 0x000fe400078e021d */
[----:B------:R-:W-:Y:S02]  /*5e30*/  @!P0 IMAD R5, R8, R26, R3 ;  /* 0x0000001a08058224 */ /* 0x000fe400078e0203 */
[----:B------:R-:W-:Y:S04]  /*5e40*/  @!P0 IMAD.MOV.U32 R3, RZ, RZ, R0 ;  /* 0x000000ffff038224 */ /* 0x000fe800078e0000 */
[----:B------:R-:W-:Y:S02]  /*5e50*/  IMAD R31, R3, R28, R31 ;  /* 0x0000001c031f7224 */ /* 0x000fe400078e021f */
[----:B------:R-:W-:Y:S07]  /*5e60*/  IMAD R29, R5, R24, R29 ;  /* 0x00000018051d7224 */ /* 0x000fee00078e021d */
.L_x_104:
[----:B-1----:R-:W-:Y:S01]  /*5e70*/  @!P1 ISETP.NE.AND P0, PT, R10, 0x1, PT ;  /* 0x000000010a00980c */ /* 0x002fe20003f05270 */
[----:B------:R-:W-:Y:S01]  /*5e80*/  @!P1 IMAD.HI.U32 R3, R29, R11, RZ ;  /* 0x0000000b1d039227 */ /* 0x000fe200078e00ff */
[----:B------:R-:W-:Y:S01]  /*5e90*/  R2UR UR42, R21 ;  /* 0x00000000152a72ca */ /* 0x000fe200000e0000 */
[----:B------:R-:W-:Y:S01]  /*5ea0*/  BSSY.RECONVERGENT B6, `(.L_x_105) ;  /* 0x0000031000067945 */ /* 0x000fe20003800200 */
[----:B------:R-:W-:Y:S01]  /*5eb0*/  R2UR UR41, R20 ;  /* 0x00000000142972ca */ /* 0x000fe200000e0000 */
[----:B------:R-:W-:Y:S01]  /*5ec0*/  @!P1 IMAD.HI.U32 R0, R31, R12, RZ ;  /* 0x0000000c1f009227 */ /* 0x000fe200078e00ff */
[----:B------:R-:W-:Y:S02]  /*5ed0*/  @!P1 SHF.R.U32.HI R2, RZ, R14, R3 ;  /* 0x0000000eff029219 */ /* 0x000fe40000011603 */
[----:B------:R-:W-:Y:S01]  /*5ee0*/  @!P1 ISETP.NE.AND P2, PT, R9, 0x1, PT ;  /* 0x000000010900980c */ /* 0x000fe20003f45270 */
[----:B------:R-:W-:Y:S01]  /*5ef0*/  VIADD R76, R76, 0x1 ;  /* 0x000000014c4c7836 */ /* 0x000fe20000000000 */
[----:B------:R-:W-:Y:S02]  /*5f00*/  @!P1 SEL R2, R29, R2, !P0 ;  /* 0x000000021d029207 */ /* 0x000fe40004000000 */
[----:B------:R-:W-:Y:S02]  /*5f10*/  @!P1 SHF.R.U32.HI R0, RZ, R13, R0 ;  /* 0x0000000dff009219 */ /* 0x000fe40000011600 */
[----:B------:R-:W-:Y:S01]  /*5f20*/  LOP3.LUT P0, RZ, R67, 0x90, RZ, 0xc0, !PT ;  /* 0x0000009043ff7812 */ /* 0x000fe2000780c0ff */
[----:B------:R-:W-:Y:S01]  /*5f30*/  USHF.L.U32 UR42, UR42, 0x6, URZ ;  /* 0x000000062a2a7899 */ /* 0x000fe200080006ff */
[----:B------:R-:W-:Y:S01]  /*5f40*/  @!P1 SEL R3, R31, R0, !P2 ;  /* 0x000000001f039207 */ /* 0x000fe20005000000 */
[----:B------:R-:W-:Y:S01]  /*5f50*/  USHF.L.U32 UR41, UR41, 0x7, URZ ;  /* 0x0000000729297899 */ /* 0x000fe200080006ff */
[----:B------:R-:W-:Y:S03]  /*5f60*/  @P4 SHF.R.U32.HI R68, RZ, 0x10, R17 ;  /* 0x00000010ff444819 */ /* 0x000fe60000011611 */
[----:B------:R-:W-:Y:S02]  /*5f70*/  @!P1 IMAD.IADD R0, R2, 0x1, -R3 ;  /* 0x0000000102009824 */ /* 0x000fe400078e0a03 */
[----:B------:R-:W-:Y:S02]  /*5f80*/  @!P1 IMAD.IADD R2, R3, 0x1, -R2 ;  /* 0x0000000103029824 */ /* 0x000fe400078e0a02 */
[----:B------:R-:W-:Y:S02]  /*5f90*/  @!P1 IMAD R31, R0, R9, R31 ;  /* 0x00000009001f9224 */ /* 0x000fe400078e021f */
[----:B------:R-:W-:Y:S01]  /*5fa0*/  @!P1 IMAD R29, R2, R10, R29 ;  /* 0x0000000a021d9224 */ /* 0x000fe200078e021d */
[----:B------:R-:W-:Y:S06]  /*5fb0*/  @!P0 BRA `(.L_x_106) ;  /* 0x00000000007c8947 */ /* 0x000fec0003800000 */
[----:B------:R-:W1:Y:S01]  /*5fc0*/  LDCU.64 UR8, c[0x4][0x80] ;  /* 0x01001000ff0877ac */ /* 0x000e620008000a00 */
[----:B------:R-:W-:Y:S01]  /*5fd0*/  MOV R2, 0x0 ;  /* 0x0000000000027802 */ /* 0x000fe20000000f00 */
[----:B------:R-:W-:Y:S02]  /*5fe0*/  HFMA2 R12, -RZ, RZ, 0, 5.9604644775390625e-08 ;  /* 0x00000001ff0c7431 */ /* 0x000fe400000001ff */
[----:B------:R-:W-:Y:S01]  /*5ff0*/  IMAD.MOV.U32 R8, RZ, RZ, 0x70 ;  /* 0x00000070ff087424 */ /* 0x000fe200078e00ff */
[----:B------:R2:W3:Y:S01]  /*6000*/  LDC.64 R14, c[0x4][R2] ;  /* 0x01000000020e7b82 */ /* 0x0004e20000000a00 */
[----:B------:R-:W4:Y:S01]  /*6010*/  LDCU.64 UR6, c[0x4][0x88] ;  /* 0x01001100ff0677ac */ /* 0x000f220008000a00 */
[----:B------:R-:W-:Y:S01]  /*6020*/  IMAD.MOV.U32 R13, RZ, RZ, RZ ;  /* 0x000000ffff0d7224 */ /* 0x000fe200078e00ff */
[----:B------:R-:W2:Y:S01]  /*6030*/  LDCU.64 UR4, c[0x4][0x8] ;  /* 0x01000100ff0477ac */ /* 0x000ea20008000a00 */
[----:B-1----:R-:W-:Y:S01]  /*6040*/  MOV R5, UR9 ;  /* 0x0000000900057c02 */ /* 0x002fe20008000f00 */
[----:B------:R-:W-:Y:S01]  /*6050*/  IMAD.U32 R4, RZ, RZ, UR8 ;  /* 0x00000008ff047e24 */ /* 0x000fe2000f8e00ff */
[----:B----4-:R-:W-:Y:S01]  /*6060*/  MOV R7, UR7 ;  /* 0x0000000700077c02 */ /* 0x010fe20008000f00 */
[----:B------:R-:W-:Y:S01]  /*6070*/  IMAD.U32 R6, RZ, RZ, UR6 ;  /* 0x00000006ff067e24 */ /* 0x000fe2000f8e00ff */
[----:B--2---:R-:W-:Y:S01]  /*6080*/  MOV R11, UR5 ;  /* 0x00000005000b7c02 */ /* 0x004fe20008000f00 */
[----:B------:R-:W-:Y:S02]  /*6090*/  IMAD.U32 R10, RZ, RZ, UR4 ;  /* 0x00000004ff0a7e24 */ /* 0x000fe4000f8e00ff */
[----:B------:R-:W-:Y:S07]  /*60a0*/  LEPC R20, `(.L_x_107) ;  /* 0x000000001014794e */ /* 0x000fee0000000000 */
[----:B---3-5:R-:W-:Y:S05]  /*60b0*/  CALL.ABS.NOINC R14 ;  /* 0x000000000e007343 */ /* 0x028fea0003c00000 */
.L_x_107:
[----:B------:R-:W1:Y:S01]  /*60c0*/  LDCU.64 UR8, c[0x4][0x80] ;  /* 0x01001000ff0877ac */ /* 0x000e620008000a00 */
[----:B------:R-:W2:Y:S01]  /*60d0*/  LDC.64 R2, c[0x4][R2] ;  /* 0x0100000002027b82 */ /* 0x000ea20000000a00 */
[----:B------:R-:W-:Y:S02]  /*60e0*/  HFMA2 R12, -RZ, RZ, 0, 5.9604644775390625e-08 ;  /* 0x00000001ff0c7431 */ /* 0x000fe400000001ff */
[----:B------:R-:W-:Y:S02]  /*60f0*/  IMAD.MOV.U32 R8, RZ, RZ, 0x70 ;  /* 0x00000070ff087424 */ /* 0x000fe400078e00ff */
[----:B------:R-:W-:Y:S01]  /*6100*/  IMAD.MOV.U32 R13, RZ, RZ, RZ ;  /* 0x000000ffff0d7224 */ /* 0x000fe200078e00ff */
[----:B------:R-:W3:Y:S01]  /*6110*/  LDCU.64 UR6, c[0x4][0x88] ;  /* 0x01001100ff0677ac */ /* 0x000ee20008000a00 */
[----:B------:R-:W4:Y:S01]  /*6120*/  LDCU.64 UR4, c[0x4][0x8] ;  /* 0x01000100ff0477ac */ /* 0x000f220008000a00 */
[----:B-1----:R-:W-:Y:S02]  /*6130*/  MOV R4, UR8 ;  /* 0x0000000800047c02 */ /* 0x002fe40008000f00 */
[----:B------:R-:W-:Y:S02]  /*6140*/  MOV R5, UR9 ;  /* 0x0000000900057c02 */ /* 0x000fe40008000f00 */
[----:B---3--:R-:W-:Y:S01]  /*6150*/  MOV R7, UR7 ;  /* 0x0000000700077c02 */ /* 0x008fe20008000f00 */
[----:B------:R-:W-:Y:S01]  /*6160*/  IMAD.U32 R6, RZ, RZ, UR6 ;  /* 0x00000006ff067e24 */ /* 0x000fe2000f8e00ff */
[----:B----4-:R-:W-:Y:S01]  /*6170*/  MOV R11, UR5 ;  /* 0x00000005000b7c02 */ /* 0x010fe20008000f00 */
[----:B------:R-:W-:Y:S02]  /*6180*/  IMAD.U32 R10, RZ, RZ, UR4 ;  /* 0x00000004ff0a7e24 */ /* 0x000fe4000f8e00ff */
[----:B------:R-:W-:Y:S07]  /*6190*/  LEPC R20, `(.L_x_106) ;  /* 0x000000001014794e */ /* 0x000fee0000000000 */
[----:B--2---:R-:W-:Y:S05]  /*61a0*/  CALL.ABS.NOINC R2 ;  /* 0x0000000002007343 */ /* 0x004fea0003c00000 */
.L_x_106:
[----:B------:R-:W-:Y:S05]  /*61b0*/  BSYNC.RECONVERGENT B6 ;  /* 0x0000000000067941 */ /* 0x000fea0003800200 */
.L_x_105:
[----:B------:R-:W-:Y:S01]  /*61c0*/  ISETP.NE.U32.AND P4, PT, R54, RZ, PT ;  /* 0x000000ff3600720c */ /* 0x000fe20003f85070 */
[----:B------:R-:W-:Y:S01]  /*61d0*/  UISETP.NE.AND UP2, UPT, UR50, URZ, UPT ;  /* 0x000000ff3200728c */ /* 0x000fe2000bf45270 */
[----:B------:R-:W-:Y:S01]  /*61e0*/  ISETP.NE.U32.AND P2, PT, RZ, UR38, PT ;  /* 0x00000026ff007c0c */ /* 0x000fe2000bf45070 */
[----:B------:R-:W-:Y:S01]  /*61f0*/  UISETP.NE.U32.AND UP1, UPT, UR44, URZ, UPT ;  /* 0x000000ff2c00728c */ /* 0x000fe2000bf25070 */
[----:B------:R-:W-:Y:S01]  /*6200*/  ISETP.NE.AND.EX P4, PT, R55, RZ, PT, P4 ;  /* 0x000000ff3700720c */ /* 0x000fe20003f85340 */
[----:B------:R-:W-:Y:S01]  /*6210*/  UPLOP3.LUT UP0, UPT, UPT, UPT, UPT, 0x40, 0x4 ;  /* 0x000000000004789c */ /* 0x000fe20003f0e870 */
[----:B------:R-:W-:Y:S01]  /*6220*/  ISETP.NE.AND.EX P2, PT, RZ, UR39, PT, P2 ;  /* 0x00000027ff007c0c */ /* 0x000fe2000bf45320 */
[----:B------:R-:W-:Y:S01]  /*6230*/  UISETP.NE.AND.EX UP1, UPT, UR45, URZ, UPT, UP1 ;  /* 0x000000ff2d00728c */ /* 0x000fe2000bf25310 */
[----:B------:R-:W-:Y:S04]  /*6240*/  PLOP3.LUT P1, PT, PT, PT, UP2, 0x80, 0x8 ;  /* 0x000000000008781c */ /* 0x000fe80003f2f028 */
[----:B------:R-:W-:Y:S06]  /*6250*/  @UP2 UPLOP3.LUT UP0, UPT, UPT, UPT, UP1, 0x80, 0x8 ;  /* 0x000000000008289c */ /* 0x000fec0003f0f010 */
[----:B------:R-:W-:Y:S01]  /*6260*/  PLOP3.LUT P0, PT, PT, PT, UP0, 0x80, 0x8 ;  /* 0x000000000008781c */ /* 0x000fe20003f0f008 */
[----:B------:R-:W-:Y:S01]  /*6270*/  @!UPT UIADD3 URZ, UPT, UPT, URZ, URZ, URZ ;  /* 0x000000fffffff290 */ /* 0x000fe2000fffe0ff */
[----:B------:R-:W-:Y:S11]  /*6280*/  BRA.U !UP1, `(.L_x_108) ;  /* 0x0000000109387547 */ /* 0x000ff6000b800000 */
[----:B------:R-:W-:Y:S01]  /*6290*/  UISETP.NE.U32.AND UP0, UPT, UR38, URZ, UPT ;  /* 0x000000ff2600728c */ /* 0x000fe2000bf05070 */
[----:B------:R-:W-:Y:S02]  /*62a0*/  HFMA2 R0, -RZ, RZ, 0, 5.9604644775390625e-08 ;  /* 0x00000001ff007431 */ /* 0x000fe400000001ff */
[----:B------:R-:W-:Y:S01]  /*62b0*/  IMAD.MOV.U32 R59, RZ, RZ, 0x1 ;  /* 0x00000001ff3b7424 */ /* 0x000fe200078e00ff */
[----:B------:R-:W-:Y:S06]  /*62c0*/  UISETP.NE.AND.EX UP0, UPT, UR39, URZ, UPT, UP0 ;  /* 0x000000ff2700728c */ /* 0x000fec000bf05300 */
[----:B------:R-:W-:Y:S05]  /*62d0*/  PLOP3.LUT P3, PT, PT, PT, UP0, 0x80, 0x8 ;  /* 0x000000000008781c */ /* 0x000fea0003f6f008 */
[----:B------:R-:W1:Y:S01]  /*62e0*/  @UP0 LDCU.64 UR6, c[0x0][0x888] ;  /* 0x00011100ff0607ac */ /* 0x000e620008000a00 */
[----:B------:R-:W-:Y:S07]  /*62f0*/  @UP0 UIMAD UR4, UR36, UR44, URZ ;  /* 0x0000002c240402a4 */ /* 0x000fee000f8e02ff */
[----:B------:R-:W-:Y:S01]  /*6300*/  @!P3 PRMT R59, R0, 0x7610, R59 ;  /* 0x00007610003bb816 */ /* 0x000fe2000000003b */
[----:B-1----:R-:W-:Y:S03]  /*6310*/  @UP0 UIMAD.WIDE UR6, UR4, 0x4, UR6 ;  /* 0x00000004040608a5 */ /* 0x002fe6000f8e0206 */
[----:B------:R-:W1:Y:S03]  /*6320*/  @!UP0 LDCU UR4, c[0x0][0x880] ;  /* 0x00011000ff0487ac */ /* 0x000e660008000800 */
[----:B------:R-:W-:Y:S01]  /*6330*/  IMAD.U32 R2, RZ, RZ, UR6 ;  /* 0x00000006ff027e24 */ /* 0x000fe2000f8e00ff */
[----:B------:R-:W-:Y:S05]  /*6340*/  MOV R3, UR7 ;  /* 0x0000000700037c02 */ /* 0x000fea0008000f00 */
[----:B-----5:R2:W5:Y:S02]  /*6350*/  @P3 LDG.E R35, desc[UR46][R2.64] ;  /* 0x0000002e02233981 */ /* 0x020564000c1e1900 */
[----:B-12---:R-:W-:Y:S02]  /*6360*/  @!P3 IMAD.U32 R35, RZ, RZ, UR4 ;  /* 0x00000004ff23be24 */ /* 0x006fe4000f8e00ff */
.L_x_108:
[----:B------:R-:W-:Y:S05]  /*6370*/  @!P4 BRA `(.L_x_109) ;  /* 0x000000000020c947 */ /* 0x000fea0003800000 */
[----:B------:R-:W-:Y:S04]  /*6380*/  ISETP.NE.U32.AND P3, PT, R52, RZ, PT ;  /* 0x000000ff3400720c */ /* 0x000fe80003f65070 */
[----:B------:R-:W-:Y:S11]  /*6390*/  ISETP.NE.AND.EX P3, PT, R53, RZ, PT, P3 ;  /* 0x000000ff3500720c */ /* 0x000ff60003f65330 */
[----:B------:R-:W-:Y:S02]  /*63a0*/  @!UPT UIADD3 URZ, UPT, UPT, URZ, URZ, URZ ;  /* 0x000000fffffff290 */ /* 0x000fe4000fffe0ff */
[----:B------:R-:W1:Y:S01]  /*63b0*/  @P3 LDC.64 R2, c[0x0][0x8a8] ;  /* 0x00022a00ff023b82 */ /* 0x000e620000000a00 */
[----:B------:R-:W-:Y:S04]  /*63c0*/  @P3 IMAD R0, R54, UR36, RZ ;  /* 0x0000002436003c24 */ /* 0x000fe8000f8e02ff */
[----:B-1----:R-:W-:Y:S05]  /*63d0*/  @P3 IMAD.WIDE R2, R0, 0x4, R2 ;  /* 0x0000000400023825 */ /* 0x002fea00078e0202 */
[----:B-----5:R1:W5:Y:S02]  /*63e0*/  @P3 LDG.E R32, desc[UR46][R2.64] ;  /* 0x0000002e02203981 */ /* 0x020364000c1e1900 */
[----:B-1----:R-:W2:Y:S02]  /*63f0*/  @!P3 LDC R32, c[0x0][0x8a0] ;  /* 0x00022800ff20bb82 */ /* 0x002ea40000000800 */
.L_x_109:
[----:B-----5:R-:W-:Y:S01]  /*6400*/  FSETP.NEU.AND P3, PT, R35, RZ, PT ;  /* 0x000000ff2300720b */ /* 0x020fe20003f6d000 */
[----:B------:R-:W-:Y:S01]  /*6410*/  IMAD.SHL.U32 R77, R64, 0x2, RZ ;  /* 0x00000002404d7824 */ /* 0x000fe200078e00ff */
[----:B------:R-:W-:Y:S01]  /*6420*/  SEL R5, RZ, 0xffffffff, P2 ;  /* 0xffffffffff057807 */ /* 0x000fe20001000000 */
[----:B------:R-:W-:Y:S01]  /*6430*/  BSSY B1, `(.L_x_110) ;  /* 0x0000034000017945 */ /* 0x000fe20003800000 */
[----:B------:R-:W-:Y:S01]  /*6440*/  @P1 LOP3.LUT P2, RZ, R59, 0xff, RZ, 0xc0, !PT ;  /* 0x000000ff3bff1812 */ /* 0x000fe2000784c0ff */
[----:B------:R-:W-:Y:S01]  /*6450*/  IMAD.MOV.U32 R39, RZ, RZ, 0x1 ;  /* 0x00000001ff277424 */ /* 0x000fe200078e00ff */
[----:B------:R-:W-:Y:S01]  /*6460*/  @P1 SEL R0, RZ, 0xffffffff, P3 ;  /* 0xffffffffff001807 */ /* 0x000fe20001800000 */
[C---:B------:R-:W-:Y:S01]  /*6470*/  IMAD R34, R30.reuse, 0x40, R33 ;  /* 0x000000401e227824 */ /* 0x040fe200078e0221 */
[----:B------:R-:W-:Y:S01]  /*6480*/  LOP3.LUT R71, R71, 0x1, RZ, 0x3c, !PT ;  /* 0x0000000147477812 */ /* 0x000fe200078e3cff */
[----:B------:R-:W-:Y:S01]  /*6490*/  IMAD.MOV.U32 R38, RZ, RZ, RZ ;  /* 0x000000ffff267224 */ /* 0x000fe200078e00ff */
[----:B------:R-:W-:Y:S02]  /*64a0*/  @P0 SEL R0, R5, R0, !P2 ;  /* 0x0000000005000207 */ /* 0x000fe40005000000 */
[----:B------:R-:W-:Y:S02]  /*64b0*/  CS2R R50, SRZ ;  /* 0x0000000000327805 */ /* 0x000fe4000001ff00 */
[----:B------:R-:W-:Y:S02]  /*64c0*/  LEA R74, R30, UR48, 0x3 ;  /* 0x000000301e4a7c11 */ /* 0x000fe4000f8e18ff */
[----:B------:R-:W-:Y:S02]  /*64d0*/  CS2R R48, SRZ ;  /* 0x0000000000307805 */ /* 0x000fe4000001ff00 */
[----:B------:R-:W-:Y:S02]  /*64e0*/  @P1 LOP3.LUT R0, R0, 0x1, RZ, 0xc0, !PT ;  /* 0x0000000100001812 */ /* 0x000fe400078ec0ff */
[----:B------:R-:W-:Y:S02]  /*64f0*/  CS2R R42, SRZ ;  /* 0x00000000002a7805 */ /* 0x000fe4000001ff00 */
[----:B------:R-:W-:Y:S02]  /*6500*/  SHF.L.U32 R3, R70, 0x1f, RZ ;  /* 0x0000001f46037819 */ /* 0x000fe400000006ff */
[----:B------:R-:W-:Y:S02]  /*6510*/  CS2R R40, SRZ ;  /* 0x0000000000287805 */ /* 0x000fe4000001ff00 */
[----:B------:R-:W-:Y:S01]  /*6520*/  ISETP.NE.U32.OR P5, PT, R0, 0x1, !P1 ;  /* 0x000000010000780c */ /* 0x000fe20004fa5470 */
[----:B------:R-:W-:Y:S01]  /*6530*/  VIADD R82, R77, UR48 ;  /* 0x000000304d527c36 */ /* 0x000fe20008000000 */
[----:B------:R-:W-:Y:S02]  /*6540*/  PLOP3.LUT P2, PT, PT, PT, UP1, 0x80, 0x8 ;  /* 0x000000000008781c */ /* 0x000fe40003f4f018 */
[----:B------:R-:W-:Y:S02]  /*6550*/  SEL R0, RZ, 0xffffffff, P3 ;  /* 0xffffffffff007807 */ /* 0x000fe40001800000 */
[----:B------:R-:W-:Y:S02]  /*6560*/  LOP3.LUT P3, R75, R59, 0xff, RZ, 0xc0, !PT ;  /* 0x000000ff3b4b7812 */ /* 0x000fe4000786c0ff */
[----:B------:R-:W-:Y:S05]  /*6570*/  P2R R78, PR, RZ, 0x20 ;  /* 0x00000020ff4e7803 */ /* 0x000fea0000000000 */
[----:B------:R-:W-:Y:S02]  /*6580*/  @P5 SHF.L.U32 R2, R71, 0x1f, RZ ;  /* 0x0000001f47025819 */ /* 0x000fe400000006ff */
[----:B------:R-:W-:Y:S02]  /*6590*/  @P2 SEL R0, R5, R0, !P3 ;  /* 0x0000000005002207 */ /* 0x000fe40005800000 */
[----:B------:R-:W1:Y:S02]  /*65a0*/  @P5 SYNCS.PHASECHK.TRANS64.TRYWAIT P1, [UR48+0x60], R2 ;  /* 0x00006002ff0055a7 */ /* 0x000e640008021130 */
[----:B------:R-:W-:Y:S04]  /*65b0*/  LOP3.LUT R0, R0, 0x1, RZ, 0xc0, !PT ;  /* 0x0000000100007812 */ /* 0x000fe800078ec0ff */
[----:B------:R-:W-:Y:S04]  /*65c0*/  ISETP.NE.U32.AND P4, PT, R0, 0x1, PT ;  /* 0x000000010000780c */ /* 0x000fe80003f85070 */
[----:B------:R-:W-:Y:S01]  /*65d0*/  P2R R80, PR, RZ, 0x10 ;  /* 0x00000010ff507803 */ /* 0x000fe20000000000 */
[----:B------:R3:W4:Y:S01]  /*65e0*/  SYNCS.PHASECHK.TRANS64.TRYWAIT P0, [R74+URZ+0xd0], R3 ;  /* 0x0000d0034a0075a7 */ /* 0x00072200080011ff */
[----:B-1----:R-:W-:Y:S01]  /*65f0*/  @P5 SEL R39, RZ, 0x1, !P1 ;  /* 0x00000001ff275807 */ /* 0x002fe20004800000 */
[----:B---3--:R-:W-:Y:S06]  /*6600*/  @!P5 BRA `(.L_x_111) ;  /* 0x000000000058d947 */ /* 0x008fec0003800000 */
[C---:B------:R-:W-:Y:S01]  /*6610*/  VIADD R0, R82.reuse, 0x200 ;  /* 0x0000020052007836 */ /* 0x040fe20000000000 */
[----:B------:R-:W-:Y:S01]  /*6620*/  LOP3.LUT P5, RZ, R65, 0x40, RZ, 0xc0, !PT ;  /* 0x0000004041ff7812 */ /* 0x000fe200078ac0ff */
[----:B------:R-:W-:Y:S01]  /*6630*/  BSSY B0, `(.L_x_112) ;  /* 0x000000e000007945 */ /* 0x000fe20003800000 */
[----:B------:R-:W-:Y:S01]  /*6640*/  ISETP.NE.AND P2, PT, R39, RZ, PT ;  /* 0x000000ff2700720c */ /* 0x000fe20003f45270 */
[----:B------:R-:W-:Y:S01]  /*6650*/  @P4 VIADD R2, R82, 0x210 ;  /* 0x0000021052024836 */ /* 0x000fe20000000000 */
[----:B------:R-:W-:Y:S01]  /*6660*/  PLOP3.LUT P1, PT, PT, PT, PT, 0x8, 0x80 ;  /* 0x000000000080781c */ /* 0x000fe20003f2e170 */
[----:B------:R-:W-:Y:S01]  /*6670*/  IMAD.MOV.U32 R51, RZ, RZ, RZ ;  /* 0x000000ffff337224 */ /* 0x000fe200078e00ff */
[----:B------:R-:W-:Y:S02]  /*6680*/  @P4 PLOP3.LUT P1, PT, P5, PT, PT, 0x80, 0x8 ;  /* 0x000000000008481c */ /* 0x000fe40002f2f070 */
[----:B------:R-:W-:Y:S02]  /*6690*/  CS2R R48, SRZ ;  /* 0x0000000000307805 */ /* 0x000fe4000001ff00 */
[----:B------:R-:W-:Y:S02]  /*66a0*/  CS2R R42, SRZ ;  /* 0x00000000002a7805 */ /* 0x000fe4000001ff00 */
[----:B------:R-:W-:Y:S07]  /*66b0*/  CS2R R40, SRZ ;  /* 0x0000000000287805 */ /* 0x000fee000001ff00 */
[----:B------:R-:W-:Y:S01]  /*66c0*/  @P1 VIADD R2, R0, 0xfffffff0 ;  /* 0xfffffff000021836 */ /* 0x000fe20000000000 */
[----:B------:R-:W-:Y:S06]  /*66d0*/  @P2 BRA `(.L_x_113) ;  /* 0x00000000000c2947 */ /* 0x000fec0003800000 */
[----:B------:R-:W-:Y:S04]  /*66e0*/  SHF.L.U32 R5, R71, 0x1f, RZ ;  /* 0x0000001f47057819 */ /* 0x000fe800000006ff */
[----:B------:R-:W1:Y:S02]  /*66f0*/  SYNCS.PHASECHK.TRANS64.TRYWAIT P1, [UR48+0x60], R5 ;  /* 0x00006005ff0075a7 */ /* 0x000e640008021130 */
[----:B-1----:R-:W-:Y:S05]  /*6700*/  @!P1 BRA `(.L_x_114) ;  /* 0x0000003000649947 */ /* 0x002fea0003800000 */
.L_x_113:
[----:B------:R-:W-:Y:S05]  /*6710*/  BSYNC B0 ;  /* 0x0000000000007941 */ /* 0x000fea0003800000 */
.L_x_112:
[----:B------:R-:W-:Y:S01]  /*6720*/  ISETP.NE.AND P1, PT, R80, RZ, PT ;  /* 0x000000ff5000720c */ /* 0x000fe20003f25270 */
[----:B------:R-:W-:Y:S11]  /*6730*/  HFMA2 R38, -RZ, RZ, 0, 5.9604644775390625e-08 ;  /* 0x00000001ff267431 */ /* 0x000ff600000001ff */
[----:B------:R-:W-:Y:S01]  /*6740*/  @!UPT UIADD3 URZ, UPT, UPT, URZ, URZ, URZ ;  /* 0x000000fffffff290 */ /* 0x000fe2000fffe0ff */
[----:B------:R3:W1:Y:S04]  /*6750*/  @P1 LDS.128 R48, [R2] ;  /* 0x0000000002301984 */ /* 0x0006680000000c00 */
[----:B------:R3:W1:Y:S02]  /*6760*/  @P1 LDS.128 R40, [R77+UR48+0x200] ;  /* 0x000200304d281984 */ /* 0x0006640008000c00 */
.L_x_111:
[----:B------:R-:W-:Y:S05]  /*6770*/  BSYNC B1 ;  /* 0x0000000000017941 */ /* 0x000fea0003800000 */
.L_x_110:
[----:B-1----:R-:W-:Y:S04]  /*6780*/  SHF.R.U32.HI R5, RZ, 0x15, R34 ;  /* 0x00000015ff057819 */ /* 0x002fe80000011622 */
[----:B------:R-:W-:Y:S01]  /*6790*/  LOP3.LUT P1, RZ, R5, 0x3, R66, 0x48, !PT ;  /* 0x0000000305ff7812 */ /* 0x000fe20007824842 */
[----:B------:R-:W-:Y:S01]  /*67a0*/  @!UPT UIADD3 URZ, UPT, UPT, URZ, URZ, URZ ;  /* 0x000000fffffff290 */ /* 0x000fe2000fffe0ff */
[----:B----4-:R-:W-:Y:S11]  /*67b0*/  @P0 BRA `(.L_x_115) ;  /* 0x0000000000080947 */ /* 0x010ff60003800000 */
[----:B------:R-:W1:Y:S02]  /*67c0*/  SYNCS.PHASECHK.TRANS64.TRYWAIT P0, [R74+URZ+0xd0], R3 ;  /* 0x0000d0034a0075a7 */ /* 0x000e6400080011ff */
[----:B-1----:R-:W-:Y:S05]  /*67d0*/  @!P0 BRA `(.L_x_116) ;  /* 0x0000003000488947 */ /* 0x002fea0003800000 */
.L_x_115:
[----:B------:R-:W-:Y:S05]  /*67e0*/  @!P1 BRA `(.L_x_117) ;  /* 0x0000000000409947 */ /* 0x000fea0003800000 */
[----:B------:R-:W4:Y:S01]  /*67f0*/  LDCU.64 UR8, c[0x4][0x70] ;  /* 0x01000e00ff0877ac */ /* 0x000f220008000a00 */
[----:B-1----:R-:W-:Y:S01]  /*6800*/  MOV R3, 0x0 ;  /* 0x0000000000037802 */ /* 0x002fe20000000f00 */
[----:B------:R-:W-:Y:S02]  /*6810*/  HFMA2 R12, -RZ, RZ, 0, 5.9604644775390625e-08 ;  /* 0x00000001ff0c7431 */ /* 0x000fe400000001ff */
[----:B------:R-:W-:Y:S02]  /*6820*/  IMAD.MOV.U32 R8, RZ, RZ, 0x192 ;  /* 0x00000192ff087424 */ /* 0x000fe400078e00ff */
[----:B------:R-:W-:Y:S01]  /*6830*/  IMAD.MOV.U32 R13, RZ, RZ, RZ ;  /* 0x000000ffff0d7224 */ /* 0x000fe200078e00ff */
[----:B------:R-:W1:Y:S01]  /*6840*/  LDCU.64 UR6, c[0x4][0x78] ;  /* 0x01000f00ff0677ac */ /* 0x000e620008000a00 */
[----:B---3--:R-:W3:Y:S01]  /*6850*/  LDC.64 R2, c[0x4][R3] ;  /* 0x0100000003027b82 */ /* 0x008ee20000000a00 */
[----:B------:R-:W5:Y:S01]  /*6860*/  LDCU.64 UR4, c[0x4][0x10] ;  /* 0x01000200ff0477ac */ /* 0x000f620008000a00 */
[----:B----4-:R-:W-:Y:S01]  /*6870*/  MOV R5, UR9 ;  /* 0x0000000900057c02 */ /* 0x010fe20008000f00 */
[----:B------:R-:W-:Y:S01]  /*6880*/  IMAD.U32 R4, RZ, RZ, UR8 ;  /* 0x00000008ff047e24 */ /* 0x000fe2000f8e00ff */
[----:B-1----:R-:W-:Y:S01]  /*6890*/  MOV R7, UR7 ;  /* 0x0000000700077c02 */ /* 0x002fe20008000f00 */
[----:B------:R-:W-:Y:S01]  /*68a0*/  IMAD.U32 R6, RZ, RZ, UR6 ;  /* 0x00000006ff067e24 */ /* 0x000fe2000f8e00ff */
[----:B-----5:R-:W-:Y:S01]  /*68b0*/  MOV R11, UR5 ;  /* 0x00000005000b7c02 */ /* 0x020fe20008000f00 */
[----:B------:R-:W-:Y:S02]  /*68c0*/  IMAD.U32 R10, RZ, RZ, UR4 ;  /* 0x00000004ff0a7e24 */ /* 0x000fe4000f8e00ff */
[----:B------:R-:W-:Y:S07]  /*68d0*/  LEPC R20, `(.L_x_117) ;  /* 0x000000001014794e */ /* 0x000fee0000000000 */
[----:B--23--:R-:W-:Y:S05]  /*68e0*/  CALL.ABS.NOINC R2 ;  /* 0x0000000002007343 */ /* 0x00cfea0003c00000 */
.L_x_117:
[----:B------:R-:W-:Y:S01]  /*68f0*/  SHF.L.U32 R20, R40, 0x10, RZ ;  /* 0x0000001028147819 */ /* 0x000fe200000006ff */
[----:B------:R-:W-:Y:S05]  /*6900*/  WARPSYNC.ALL ;  /* 0x0000000000007948 */ /* 0x000fea0003800000 */
[----:B------:R-:W-:Y:S01]  /*6910*/  R2UR UR4, R34 ;  /* 0x00000000220472ca */ /* 0x000fe200000e0000 */
[----:B------:R-:W-:Y:S01]  /*6920*/  BSSY.RECONVERGENT B0, `(.L_x_118) ;  /* 0x0000056000007945 */ /* 0x000fe20003800200 */
[----:B------:R-:W-:Y:S02]  /*6930*/  LOP3.LUT R21, R40, 0xffff0000, RZ, 0xc0, !PT ;  /* 0xffff000028157812 */ /* 0x000fe400078ec0ff */
[----:B------:R-:W-:Y:S02]  /*6940*/  LOP3.LUT R36, R41, 0xffff0000, RZ, 0xc0, !PT ;  /* 0xffff000029247812 */ /* 0x000fe400078ec0ff */
[----:B------:R-:W-:Y:S02]  /*6950*/  SHF.L.U32 R37, R43, 0x10, RZ ;  /* 0x000000102b257819 */ /* 0x000fe400000006ff */
[----:B------:R-:W-:Y:S02]  /*6960*/  MOV R81, 0x10 ;  /* 0x0000001000517802 */ /* 0x000fe40000000f00 */
[----:B------:R-:W-:Y:S02]  /*6970*/  LOP3.LUT P6, RZ, R65, 0x40, RZ, 0xc0, !PT ;  /* 0x0000004041ff7812 */ /* 0x000fe400078cc0ff */
[----:B------:R-:W-:Y:S01]  /*6980*/  ISETP.NE.AND P0, PT, R72, RZ, PT ;  /* 0x000000ff4800720c */ /* 0x000fe20003f05270 */
[----:B------:R-:W2:Y:S01]  /*6990*/  LDTM.x16 R4, tmem[UR4] ;  /* 0x00000004000479ee */ /* 0x000ea20008240000 */
[----:B------:R-:W-:Y:S04]  /*69a0*/  SEL R81, R81, 0xfffffff0, !P6 ;  /* 0xfffffff051517807 */ /* 0x000fe80007000000 */
[----:B------:R-:W-:Y:S01]  /*69b0*/  IADD3 R79, PT, PT, R82, R81, RZ ;  /* 0x00000051524f7210 */ /* 0x000fe20007ffe0ff */
[C---:B--2---:R-:W-:Y:S01]  /*69c0*/  FMUL R0, R32.reuse, R4 ;  /* 0x0000000420007220 */ /* 0x044fe20000400000 */
[C---:B---3--:R-:W-:Y:S01]  /*69d0*/  FMUL R2, R32.reuse, R5 ;  /* 0x0000000520027220 */ /* 0x048fe20000400000 */
[C---:B-1----:R-:W-:Y:S01]  /*69e0*/  FMUL R3, R32.reuse, R6 ;  /* 0x0000000620037220 */ /* 0x042fe20000400000 */
[----:B------:R-:W-:Y:S01]  /*69f0*/  FMUL R7, R32, R7 ;  /* 0x0000000720077220 */ /* 0x000fe20000400000 */
[----:B------:R-:W-:Y:S01]  /*6a00*/  FFMA R0, R35, R20, R0 ;  /* 0x0000001423007223 */ /* 0x000fe20000000000 */
[----:B------:R-:W-:Y:S01]  /*6a10*/  SHF.L.U32 R20, R41, 0x10, RZ ;  /* 0x0000001029147819 */ /* 0x000fe200000006ff */
[C---:B------:R-:W-:Y:S01]  /*6a20*/  FFMA R2, R35.reuse, R21, R2 ;  /* 0x0000001523027223 */ /* 0x040fe20000000002 */
[----:B------:R-:W-:Y:S01]  /*6a30*/  SHF.L.U32 R21, R42, 0x10, RZ ;  /* 0x000000102a157819 */ /* 0x000fe200000006ff */
[C---:B------:R-:W-:Y:S01]  /*6a40*/  FMUL R4, R32.reuse, R8 ;  /* 0x0000000820047220 */ /* 0x040fe20000400000 */
[----:B------:R-:W-:Y:S01]  /*6a50*/  FMUL R5, R32, R9 ;  /* 0x0000000920057220 */ /* 0x000fe20000400000 */
[C---:B------:R-:W-:Y:S01]  /*6a60*/  FFMA R3, R35.reuse, R20, R3 ;  /* 0x0000001423037223 */ /* 0x040fe20000000003 */
[----:B------:R-:W-:Y:S01]  /*6a70*/  LOP3.LUT R20, R42, 0xffff0000, RZ, 0xc0, !PT ;  /* 0xffff00002a147812 */ /* 0x000fe200078ec0ff */
[----:B------:R-:W-:Y:S01]  /*6a80*/  FFMA R7, R35, R36, R7 ;  /* 0x0000002423077223 */ /* 0x000fe20000000007 */
[----:B------:R-:W-:Y:S01]  /*6a90*/  LOP3.LUT R36, R43, 0xffff0000, RZ, 0xc0, !PT ;  /* 0xffff00002b247812 */ /* 0x000fe200078ec0ff */
[----:B------:R-:W-:Y:S01]  /*6aa0*/  FMUL R6, R32, R10 ;  /* 0x0000000a20067220 */ /* 0x000fe20000400000 */
[----:B------:R-:W-:Y:S01]  /*6ab0*/  F2FP.BF16.F32.PACK_AB R44, R2, R0 ;  /* 0x00000000022c723e */ /* 0x000fe200000010ff */
[----:B------:R-:W-:Y:S01]  /*6ac0*/  FMUL R11, R32, R11 ;  /* 0x0000000b200b7220 */ /* 0x000fe20000400000 */
[----:B------:R-:W-:Y:S01]  /*6ad0*/  F2FP.BF16.F32.PACK_AB R45, R7, R3 ;  /* 0x00000003072d723e */ /* 0x000fe200000010ff */
[C---:B------:R-:W-:Y:S01]  /*6ae0*/  FFMA R4, R35.reuse, R21, R4 ;  /* 0x0000001523047223 */ /* 0x040fe20000000004 */
[C---:B------:R-:W-:Y:S01]  /*6af0*/  FFMA R5, R35.reuse, R20, R5 ;  /* 0x0000001423057223 */ /* 0x040fe20000000005 */
[C---:B------:R-:W-:Y:S01]  /*6b00*/  FFMA R6, R35.reuse, R37, R6 ;  /* 0x0000002523067223 */ /* 0x040fe20000000006 */
[----:B------:R-:W-:Y:S01]  /*6b10*/  SHF.L.U32 R20, R48, 0x10, RZ ;  /* 0x0000001030147819 */ /* 0x000fe200000006ff */
[----:B------:R-:W-:Y:S01]  /*6b20*/  FFMA R11, R35, R36, R11 ;  /* 0x00000024230b7223 */ /* 0x000fe2000000000b */
[----:B------:R-:W-:Y:S01]  /*6b30*/  FMUL R8, R32, R12 ;  /* 0x0000000c20087220 */ /* 0x000fe20000400000 */
[----:B------:R-:W-:Y:S01]  /*6b40*/  LOP3.LUT R36, R48, 0xffff0000, RZ, 0xc0, !PT ;  /* 0xffff000030247812 */ /* 0x000fe200078ec0ff */
[C---:B------:R-:W-:Y:S01]  /*6b50*/  FMUL R9, R32.reuse, R13 ;  /* 0x0000000d20097220 */ /* 0x040fe20000400000 */
[----:B------:R-:W-:Y:S01]  /*6b60*/  SHF.L.U32 R21, R49, 0x10, RZ ;  /* 0x0000001031157819 */ /* 0x000fe200000006ff */
[C---:B------:R-:W-:Y:S01]  /*6b70*/  FMUL R10, R32.reuse, R14 ;  /* 0x0000000e200a7220 */ /* 0x040fe20000400000 */
[----:B------:R-:W-:Y:S01]  /*6b80*/  FFMA R8, R35, R20, R8 ;  /* 0x0000001423087223 */ /* 0x000fe20000000008 */
[----:B------:R-:W-:Y:S01]  /*6b90*/  LOP3.LUT R20, R49, 0xffff0000, RZ, 0xc0, !PT ;  /* 0xffff000031147812 */ /* 0x000fe200078ec0ff */
[C---:B------:R-:W-:Y:S01]  /*6ba0*/  FFMA R9, R35.reuse, R36, R9 ;  /* 0x0000002423097223 */ /* 0x040fe20000000009 */
[----:B------:R-:W-:Y:S01]  /*6bb0*/  FMUL R15, R32, R15 ;  /* 0x0000000f200f7220 */ /* 0x000fe20000400000 */
[C---:B------:R-:W-:Y:S01]  /*6bc0*/  FFMA R10, R35.reuse, R21, R10 ;  /* 0x00000015230a7223 */ /* 0x040fe2000000000a */
[----:B------:R-:W-:Y:S01]  /*6bd0*/  SHF.L.U32 R21, R50, 0x10, RZ ;  /* 0x0000001032157819 */ /* 0x000fe200000006ff */
[----:B------:R-:W-:Y:S01]  /*6be0*/  FMUL R12, R32, R16 ;  /* 0x00000010200c7220 */ /* 0x000fe20000400000 */
[----:B------:R-:W-:Y:S01]  /*6bf0*/  LOP3.LUT R36, R50, 0xffff0000, RZ, 0xc0, !PT ;  /* 0xffff000032247812 */ /* 0x000fe200078ec0ff */
[----:B------:R-:W-:Y:S01]  /*6c00*/  FFMA R15, R35, R20, R15 ;  /* 0x00000014230f7223 */ /* 0x000fe2000000000f */
[C---:B------:R-:W-:Y:S01]  /*6c10*/  FMUL R13, R32.reuse, R17 ;  /* 0x00000011200d7220 */ /* 0x040fe20000400000 */
[C---:B------:R-:W-:Y:S01]  /*6c20*/  SHF.L.U32 R37, R51.reuse, 0x10, RZ ;  /* 0x0000001033257819 */ /* 0x040fe200000006ff */
[C---:B------:R-:W-:Y:S01]  /*6c30*/  FMUL R14, R32.reuse, R18 ;  /* 0x00000012200e7220 */ /* 0x040fe20000400000 */
[----:B------:R-:W-:Y:S01]  /*6c40*/  LOP3.LUT R20, R51, 0xffff0000, RZ, 0xc0, !PT ;  /* 0xffff000033147812 */ /* 0x000fe200078ec0ff */
[----:B------:R-:W-:Y:S01]  /*6c50*/  FMUL R19, R32, R19 ;  /* 0x0000001320137220 */ /* 0x000fe20000400000 */
[----:B------:R-:W-:Y:S01]  /*6c60*/  F2FP.BF16.F32.PACK_AB R46, R5, R4 ;  /* 0x00000004052e723e */ /* 0x000fe200000010ff */
[----:B------:R-:W-:Y:S01]  /*6c70*/  FFMA R12, R35, R21, R12 ;  /* 0x00000015230c7223 */ /* 0x000fe2000000000c */
[----:B------:R-:W-:Y:S01]  /*6c80*/  F2FP.BF16.F32.PACK_AB R47, R11, R6 ;  /* 0x000000060b2f723e */ /* 0x000fe200000010ff */
[C---:B------:R-:W-:Y:S01]  /*6c90*/  FFMA R13, R35.reuse, R36, R13 ;  /* 0x00000024230d7223 */ /* 0x040fe2000000000d */
[C---:B------:R-:W-:Y:S01]  /*6ca0*/  FFMA R14, R35.reuse, R37, R14 ;  /* 0x00000025230e7223 */ /* 0x040fe2000000000e */
[----:B------:R-:W-:Y:S01]  /*6cb0*/  FFMA R19, R35, R20, R19 ;  /* 0x0000001423137223 */ /* 0x000fe20000000013 */
[----:B------:R-:W-:Y:S01]  /*6cc0*/  F2FP.BF16.F32.PACK_AB R84, R9, R8 ;  /* 0x000000080954723e */ /* 0x000fe200000010ff */
[----:B------:R1:W-:Y:S01]  /*6cd0*/  STS.128 [R77+UR48+0x200], R44 ;  /* 0x0002002c4d007988 */ /* 0x0003e20008000c30 */
[----:B------:R-:W-:Y:S02]  /*6ce0*/  F2FP.BF16.F32.PACK_AB R85, R15, R10 ;  /* 0x0000000a0f55723e */ /* 0x000fe400000010ff */
[----:B------:R-:W-:Y:S02]  /*6cf0*/  F2FP.BF16.F32.PACK_AB R86, R13, R12 ;  /* 0x0000000c0d56723e */ /* 0x000fe400000010ff */
[----:B------:R-:W-:Y:S05]  /*6d00*/  F2FP.BF16.F32.PACK_AB R87, R19, R14 ;  /* 0x0000000e1357723e */ /* 0x000fea00000010ff */
[----:B------:R1:W-:Y:S01]  /*6d10*/  STS.128 [R79+0x200], R84 ;  /* 0x000200544f007388 */ /* 0x0003e20000000c00 */
[----:B------:R-:W-:Y:S01]  /*6d20*/  @!PT LDS RZ, [RZ] ;  /* 0x00000000fffff984 */ /* 0x000fe20000000800 */
[----:B------:R-:W-:Y:S01]  /*6d30*/  @!PT LDS RZ, [RZ] ;  /* 0x00000000fffff984 */ /* 0x000fe20000000800 */
[----:B------:R-:W-:Y:S01]  /*6d40*/  @!PT LDS RZ, [RZ] ;  /* 0x00000000fffff984 */ /* 0x000fe20000000800 */
[----:B------:R-:W-:Y:S01]  /*6d50*/  @!PT LDS RZ, [RZ] ;  /* 0x00000000fffff984 */ /* 0x000fe20000000800 */
[----:B------:R2:W-:Y:S07]  /*6d60*/  MEMBAR.ALL.CTA ;  /* 0x0000000000007992 */ /* 0x0005ee0000008000 */
[----:B--2---:R-:W2:Y:S02]  /*6d70*/  FENCE.VIEW.ASYNC.S ;  /* 0x00000000000073c6 */ /* 0x004ea40000000000 */
[----:B--2---:R-:W-:Y:S06]  /*6d80*/  BAR.SYNC.DEFER_BLOCKING 0x1, 0x80 ;  /* 0x0042000000007b1d */ /* 0x004fec0000010000 */
[----:B------:R-:W-:Y:S05]  /*6d90*/  @P0 BRA `(.L_x_119) ;  /* 0x0000000000380947 */ /* 0x000fea0003800000 */
[----:B------:R-:W-:Y:S02]  /*6da0*/  UIADD3 UR4, UPT, UPT, UR48, 0x200, URZ ;  /* 0x0000020030047890 */ /* 0x000fe4000fffe0ff */
[----:B------:R-:W-:Y:S01]  /*6db0*/  UIADD3 UR8, UP0, UPT, UR52, 0x680, URZ ;  /* 0x0000068034087890 */ /* 0x000fe2000ff1e0ff */
[----:B------:R-:W-:Y:S01]  /*6dc0*/  UMOV UR43, UR36 ;  /* 0x00000024002b7c82 */ /* 0x000fe20008000000 */
[----:B------:R-:W-:Y:S02]  /*6dd0*/  UIADD3 UR5, UPT, UPT, UR41, 0x40, URZ ;  /* 0x0000004029057890 */ /* 0x000fe4000fffe0ff */
[----:B------:R-:W-:Y:S01]  /*6de0*/  MOV R67, UR4 ;  /* 0x0000000400437c02 */ /* 0x000fe20008000f00 */
[----:B------:R-:W-:Y:S02]  /*6df0*/  UIADD3.X UR9, UPT, UPT, URZ, UR53, URZ, UP0, !UPT ;  /* 0x00000035ff097290 */ /* 0x000fe400087fe4ff */
[----:B------:R-:W-:Y:S01]  /*6e00*/  UIADD3 UR4, UPT, UPT, UR48, 0xa00, URZ ;  /* 0x00000a0030047890 */ /* 0x000fe2000fffe0ff */
[----:B------:R-:W-:Y:S01]  /*6e10*/  R2UR UR40, R67 ;  /* 0x00000000432872ca */ /* 0x000fe200000e0000 */
[----:B------:R-:W-:Y:S01]  /*6e20*/  UMOV UR6, UR42 ;  /* 0x0000002a00067c82 */ /* 0x000fe20008000000 */
[----:B------:R-:W-:Y:S11]  /*6e30*/  UMOV UR7, UR36 ;  /* 0x0000002400077c82 */ /* 0x000ff60008000000 */
[----:B------:R2:W-:Y:S01]  /*6e40*/  UTMASTG.3D [UR40], [UR8] ;  /* 0x00000028080073b5 */ /* 0x0005e20008010000 */
[----:B------:R2:W-:Y:S01]  /*6e50*/  UTMASTG.3D [UR4], [UR8] ;  /* 0x00000004080073b5 */ /* 0x0005e20008010000 */
[----:B------:R0:W-:Y:S01]  /*6e60*/  UTMACMDFLUSH ;  /* 0x00000000000079b7 */ /* 0x0001e20000000000 */
[----:B--2---:R-:W-:Y:S04]  /*6e70*/  DEPBAR.LE SB0, 0x1 ;  /* 0x000080400000791a */ /* 0x004fe80000000000 */
.L_x_119:
[----:B------:R-:W-:Y:S05]  /*6e80*/  BSYNC.RECONVERGENT B0 ;  /* 0x0000000000007941 */ /* 0x000fea0003800200 */
.L_x_118:
[----:B------:R-:W-:Y:S01]  /*6e90*/  BAR.SYNC.DEFER_BLOCKING 0x1, 0x80 ;  /* 0x0042000000007b1d */ /* 0x000fe20000010000 */
[----:B------:R-:W-:Y:S01]  /*6ea0*/  ISETP.NE.AND P1, PT, R78, RZ, PT ;  /* 0x000000ff4e00720c */ /* 0x000fe20003f25270 */
[----:B------:R-:W-:Y:S01]  /*6eb0*/  UISETP.NE.AND UP0, UPT, UR49, URZ, UPT ;  /* 0x000000ff3100728c */ /* 0x000fe2000bf05270 */
[----:B------:R-:W-:Y:S11]  /*6ec0*/  LEA R3, R38, UR48, 0x3 ;  /* 0x0000003026037c11 */ /* 0x000ff6000f8e18ff */
[----:B------:R-:W-:Y:S01]  /*6ed0*/  @P1 SHF.L.U32 R2, R71, 0x1f, RZ ;  /* 0x0000001f47021819 */ /* 0x000fe200000006ff */
[----:B------:R-:W-:Y:S06]  /*6ee0*/  BRA.U !UP0, `(.L_x_120) ;  /* 0x0000000108247547 */ /* 0x000fec000b800000 */
[----:B------:R-:W-:Y:S01]  /*6ef0*/  IMAD.U32 R5, RZ, RZ, UR51 ;  /* 0x00000033ff057e24 */ /* 0x000fe2000f8e00ff */
[----:B------:R-:W-:Y:S01]  /*6f00*/  MOV R0, UR37 ;  /* 0x0000002500007c02 */ /* 0x000fe20008000f00 */
[----:B------:R-:W-:Y:S03]  /*6f10*/  UIADD3 UR51, UPT, UPT, UR51, 0x1, URZ ;  /* 0x0000000133337890 */ /* 0x000fe6000fffe0ff */
[----:B------:R-:W-:Y:S01]  /*6f20*/  @P1 LEA R5, R5, UR48, 0x3 ;  /* 0x0000003005051c11 */ /* 0x000fe2000f8e18ff */
[----:B------:R-:W-:Y:S04]  /*6f30*/  UISETP.NE.AND UP0, UPT, UR51, 0x4, UPT ;  /* 0x000000043300788c */ /* 0x000fe8000bf05270 */
[----:B------:R-:W-:Y:S01]  /*6f40*/  @P1 VIADD R5, R5, 0x80 ;  /* 0x0000008005051836 */ /* 0x000fe20000000000 */
[----:B------:R-:W-:Y:S04]  /*6f50*/  USEL UR51, UR51, URZ, UP0 ;  /* 0x000000ff33337287 */ /* 0x000fe80008000000 */
[----:B------:R-:W-:Y:S04]  /*6f60*/  @P1 PRMT R0, R0, 0x654, R5 ;  /* 0x0000065400001816 */ /* 0x000fe80000000005 */
[----:B------:R2:W-:Y:S04]  /*6f70*/  @P1 SYNCS.ARRIVE.TRANS64.RED.A1T0 RZ, [R0+URZ], RZ ;  /* 0x000000ff00ff19a7 */ /* 0x0005e800081004ff */
.L_x_120:
[----:B------:R-:W3:Y:S01]  /*6f80*/  @P1 SYNCS.PHASECHK.TRANS64.TRYWAIT P0, [R3+URZ+0x60], R2 ;  /* 0x00006002030015a7 */ /* 0x000ee200080011ff */
[----:B------:R-:W-:Y:S01]  /*6f90*/  BSSY B1, `(.L_x_121) ;  /* 0x0000012000017945 */ /* 0x000fe20003800000 */
[----:B---3--:R-:W-:Y:S03]  /*6fa0*/  @P1 SEL R39, RZ, 0x1, !P0 ;  /* 0x00000001ff271807 */ /* 0x008fe60004000000 */
[----:B------:R-:W-:Y:S05]  /*6fb0*/  @!P1 BRA `(.L_x_122) ;  /* 0x00000000003c9947 */ /* 0x000fea0003800000 */
[----:B------:R-:W-:Y:S01]  /*6fc0*/  ISETP.NE.AND P1, PT, R80, RZ, PT ;  /* 0x000000ff5000720c */ /* 0x000fe20003f25270 */
[----:B------:R-:W-:Y:S01]  /*6fd0*/  BSSY B0, `(.L_x_123) ;  /* 0x0000009000007945 */ /* 0x000fe20003800000 */
[----:B------:R-:W-:Y:S11]  /*6fe0*/  ISETP.NE.AND P0, PT, R39, RZ, PT ;  /* 0x000000ff2700720c */ /* 0x000ff60003f05270 */
[----:B------:R-:W-:Y:S05]  /*6ff0*/  @P1 IMAD R4, R38, 0x1000, R77 ;  /* 0x0000100026041824 */ /* 0x000fea00078e024d */
[----:B------:R-:W-:Y:S05]  /*7000*/  @P1 IADD3 R2, PT, PT, R4, UR48, RZ ;  /* 0x0000003004021c10 */ /* 0x000fea000fffe0ff */
[----:B------:R-:W-:Y:S01]  /*7010*/  @P1 IMAD.IADD R2, R81, 0x1, R2 ;  /* 0x0000000151021824 */ /* 0x000fe200078e0202 */
[----:B------:R-:W-:Y:S06]  /*7020*/  @P0 BRA `(.L_x_124) ;  /* 0x00000000000c0947 */ /* 0x000fec0003800000 */
[----:B--2---:R-:W-:Y:S04]  /*7030*/  SHF.L.U32 R0, R71, 0x1f, RZ ;  /* 0x0000001f47007819 */ /* 0x004fe800000006ff */
[----:B------:R-:W2:Y:S02]  /*7040*/  SYNCS.PHASECHK.TRANS64.TRYWAIT P0, [R3+URZ+0x60], R0 ;  /* 0x00006000030075a7 */ /* 0x000ea400080011ff */
[----:B--2---:R-:W-:Y:S05]  /*7050*/  @!P0 BRA `(.L_x_125) ;  /* 0x00000028003c8947 */ /* 0x004fea0003800000 */
.L_x_124:
[----:B------:R-:W-:Y:S05]  /*7060*/  BSYNC B0 ;  /* 0x0000000000007941 */ /* 0x000fea0003800000 */
.L_x_123:
[----:B------:R-:W-:Y:S02]  /*7070*/  ISETP.NE.AND P0, PT, R80, RZ, PT ;  /* 0x000000ff5000720c */ /* 0x000fe40003f05270 */
[----:B------:R-:W-:Y:S11]  /*7080*/  IADD3 R38, PT, PT, R38, 0x1, RZ ;  /* 0x0000000126267810 */ /* 0x000ff60007ffe0ff */
[----:B------:R3:W4:Y:S04]  /*7090*/  @P0 LDS.128 R40, [R4+UR48+0x200] ;  /* 0x0002003004280984 */ /* 0x0007280008000c00 */
[----:B------:R3:W1:Y:S02]  /*70a0*/  @P0 LDS.128 R48, [R2+0x200] ;  /* 0x0002000002300984 */ /* 0x0006640000000c00 */
.L_x_122:
[----:B------:R-:W-:Y:S05]  /*70b0*/  BSYNC B1 ;  /* 0x0000000000017941 */ /* 0x000fea0003800000 */
.L_x_121:
[----:B--2---:R-:W-:Y:S05]  /*70c0*/  VIADD R3, R34, 0x10 ;  /* 0x0000001022037836 */ /* 0x004fea0000000000 */
[----:B------:R-:W-:Y:S04]  /*70d0*/  SHF.R.U32.HI R3, RZ, 0x15, R3 ;  /* 0x00000015ff037819 */ /* 0x000fe80000011603 */
[----:B------:R-:W-:Y:S11]  /*70e0*/  LOP3.LUT P0, RZ, R3, 0x3, R66, 0x48, !PT ;  /* 0x0000000303ff7812 */ /* 0x000ff60007804842 */
[----:B------:R-:W-:Y:S02]  /*70f0*/  @!UPT UIADD3 URZ, UPT, UPT, URZ, URZ, URZ ;  /* 0x000000fffffff290 */ /* 0x000fe4000fffe0ff */
[----:B------:R-:W-:Y:S05]  /*7100*/  @!P0 BRA `(.L_x_126) ;  /* 0x0000000000408947 */ /* 0x000fea0003800000 */
[----:B------:R-:W2:Y:S01]  /*7110*/  LDCU.64 UR8, c[0x4][0x70] ;  /* 0x01000e00ff0877ac */ /* 0x000ea20008000a00 */
[----:B------:R-:W-:Y:S01]  /*7120*/  MOV R3, 0x0 ;  /* 0x0000000000037802 */ /* 0x000fe20000000f00 */
[----:B------:R-:W-:Y:S02]  /*7130*/  HFMA2 R12, -RZ, RZ, 0, 5.9604644775390625e-08 ;  /* 0x00000001ff0c7431 */ /* 0x000fe400000001ff */
[----:B------:R-:W-:Y:S02]  /*7140*/  IMAD.MOV.U32 R8, RZ, RZ, 0x192 ;  /* 0x00000192ff087424 */ /* 0x000fe400078e00ff */
[----:B------:R-:W-:Y:S01]  /*7150*/  IMAD.MOV.U32 R13, RZ, RZ, RZ ;  /* 0x000000ffff0d7224 */ /* 0x000fe200078e00ff */
[----:B------:R-:W5:Y:S01]  /*7160*/  LDCU.64 UR6, c[0x4][0x78] ;  /* 0x01000f00ff0677ac */ /* 0x000f620008000a00 */
[----:B---3--:R-:W3:Y:S01]  /*7170*/  LDC.64 R2, c[0x4][R3] ;  /* 0x0100000003027b82 */ /* 0x008ee20000000a00 */
[----:B------:R-:W4:Y:S01]  /*7180*/  LDCU.64 UR4, c[0x4][0x10] ;  /* 0x01000200ff0477ac */ /* 0x000f220008000a00 */
[----:B--2---:R-:W-:Y:S01]  /*7190*/  MOV R5, UR9 ;  /* 0x0000000900057c02 */ /* 0x004fe20008000f00 */
[----:B------:R-:W-:Y:S01]  /*71a0*/  IMAD.U32 R4, RZ, RZ, UR8 ;  /* 0x00000008ff047e24 */ /* 0x000fe2000f8e00ff */
[----:B-----5:R-:W-:Y:S01]  /*71b0*/  MOV R7, UR7 ;  /* 0x0000000700077c02 */ /* 0x020fe20008000f00 */
[----:B------:R-:W-:Y:S01]  /*71c0*/  IMAD.U32 R6, RZ, RZ, UR6 ;  /* 0x00000006ff067e24 */ /* 0x000fe2000f8e00ff */
[----:B----4-:R-:W-:Y:S01]  /*71d0*/  MOV R11, UR5 ;  /* 0x00000005000b7c02 */ /* 0x010fe20008000f00 */
[----:B------:R-:W-:Y:S02]  /*71e0*/  IMAD.U32 R10, RZ, RZ, UR4 ;  /* 0x00000004ff0a7e24 */ /* 0x000fe4000f8e00ff */
[----:B------:R-:W-:Y:S07]  /*71f0*/  LEPC R20, `(.L_x_126) ;  /* 0x000000001014794e */ /* 0x000fee0000000000 */
[----:B-1-3--:R-:W-:Y:S05]  /*7200*/  CALL.ABS.NOINC R2 ;  /* 0x0000000002007343 */ /* 0x00afea0003c00000 */
.L_x_126:
[----:B----4-:R-:W-:Y:S01]  /*7210*/  SHF.L.U32 R20, R40, 0x10, RZ ;  /* 0x0000001028147819 */ /* 0x010fe200000006ff */
[----:B------:R-:W-:Y:S05]  /*7220*/  WARPSYNC.ALL ;  /* 0x0000000000007948 */ /* 0x000fea0003800000 */
[----:B------:R-:W-:Y:S01]  /*7230*/  R2UR UR4, R34 ;  /* 0x00000000220472ca */ /* 0x000fe200000e0000 */
[----:B------:R-:W-:Y:S01]  /*7240*/  BSSY.RECONVERGENT B0, `(.L_x_127) ;  /* 0x000005a000007945 */ /* 0x000fe20003800200 */
[----:B------:R-:W-:Y:S02]  /*7250*/  LOP3.LUT R21, R40, 0xffff0000, RZ, 0xc0, !PT ;  /* 0xffff000028157812 */ /* 0x000fe400078ec0ff */
[----:B------:R-:W-:Y:S02]  /*7260*/  LOP3.LUT R36, R41, 0xffff0000, RZ, 0xc0, !PT ;  /* 0xffff000029247812 */ /* 0x000fe400078ec0ff */
[----:B-1----:R-:W-:Y:S02]  /*7270*/  SHF.L.U32 R37, R48, 0x10, RZ ;  /* 0x0000001030257819 */ /* 0x002fe400000006ff */
[----:B------:R-:W-:Y:S02]  /*7280*/  ISETP.NE.AND P6, PT, R78, RZ, PT ;  /* 0x000000ff4e00720c */ /* 0x000fe40003fc5270 */
[----:B------:R-:W-:Y:S02]  /*7290*/  ISETP.NE.AND P0, PT, R72, RZ, PT ;  /* 0x000000ff4800720c */ /* 0x000fe40003f05270 */
[----:B------:R-:W-:Y:S01]  /*72a0*/  MOV R82, UR51 ;  /* 0x0000003300527c02 */ /* 0x000fe20008000f00 */
[----:B---3--:R-:W1:Y:S01]  /*72b0*/  LDTM.x16 R4, tmem[UR4+0x10] ;  /* 0x00001004000479ee */ /* 0x008e620008240000 */
[----:B------:R-:W-:Y:S07]  /*72c0*/  MOV R83, UR37 ;  /* 0x0000002500537c02 */ /* 0x000fee0008000f00 */
[----:B------:R-:W-:Y:S02]  /*72d0*/  @P6 LEA R82, R82, UR48, 0x3 ;  /* 0x0000003052526c11 */ /* 0x000fe4000f8e18ff */
[----:B------:R-:W-:Y:S02]  /*72e0*/  @P6 SHF.L.U32 R88, R71, 0x1f, RZ ;  /* 0x0000001f47586819 */ /* 0x000fe400000006ff */
[----:B------:R-:W-:Y:S04]  /*72f0*/  @P6 IADD3 R82, PT, PT, R82, 0x80, RZ ;  /* 0x0000008052526810 */ /* 0x000fe80007ffe0ff */
[----:B------:R-:W-:Y:S02]  /*7300*/  @P6 PRMT R82, R83, 0x654, R82 ;  /* 0x0000065453526816 */ /* 0x000fe40000000052 */
[----:B------:R-:W-:Y:S01]  /*7310*/  LEA R83, R38, UR48, 0x3 ;  /* 0x0000003026537c11 */ /* 0x000fe2000f8e18ff */
[C---:B-1----:R-:W-:Y:S01]  /*7320*/  FMUL R0, R32.reuse, R4 ;  /* 0x0000000420007220 */ /* 0x042fe20000400000 */
[C---:B------:R-:W-:Y:S01]  /*7330*/  FMUL R2, R32.reuse, R5 ;  /* 0x0000000520027220 */ /* 0x040fe20000400000 */
[C---:B------:R-:W-:Y:S01]  /*7340*/  FMUL R3, R32.reuse, R6 ;  /* 0x0000000620037220 */ /* 0x040fe20000400000 */
[C---:B------:R-:W-:Y:S01]  /*7350*/  FMUL R7, R32.reuse, R7 ;  /* 0x0000000720077220 */ /* 0x040fe20000400000 */
[----:B------:R-:W-:Y:S01]  /*7360*/  FFMA R0, R35, R20, R0 ;  /* 0x0000001423007223 */ /* 0x000fe20000000000 */
[----:B------:R-:W-:Y:S01]  /*7370*/  SHF.L.U32 R20, R41, 0x10, RZ ;  /* 0x0000001029147819 */ /* 0x000fe200000006ff */
[----:B------:R-:W-:Y:S01]  /*7380*/  FFMA R2, R35, R21, R2 ;  /* 0x0000001523027223 */ /* 0x000fe20000000002 */
[----:B------:R-:W-:Y:S01]  /*7390*/  SHF.L.U32 R21, R43, 0x10, RZ ;  /* 0x000000102b157819 */ /* 0x000fe200000006ff */
[C---:B------:R-:W-:Y:S01]  /*73a0*/  FMUL R4, R32.reuse, R8 ;  /* 0x0000000820047220 */ /* 0x040fe20000400000 */
[----:B------:R-:W-:Y:S01]  /*73b0*/  FMUL R5, R32, R9 ;  /* 0x0000000920057220 */ /* 0x000fe20000400000 */
[C---:B------:R-:W-:Y:S01]  /*73c0*/  FFMA R3, R35.reuse, R20, R3 ;  /* 0x0000001423037223 */ /* 0x040fe20000000003 */
[----:B------:R-:W-:Y:S01]  /*73d0*/  SHF.L.U32 R20, R42, 0x10, RZ ;  /* 0x000000102a147819 */ /* 0x000fe200000006ff */
[----:B------:R-:W-:Y:S01]  /*73e0*/  FFMA R7, R35, R36, R7 ;  /* 0x0000002423077223 */ /* 0x000fe20000000007 */
[----:B------:R-:W-:Y:S01]  /*73f0*/  LOP3.LUT R36, R43, 0xffff0000, RZ, 0xc0, !PT ;  /* 0xffff00002b247812 */ /* 0x000fe200078ec0ff */
[----:B------:R-:W-:Y:S01]  /*7400*/  FMUL R6, R32, R10 ;  /* 0x0000000a20067220 */ /* 0x000fe20000400000 */
[----:B------:R-:W-:Y:S01]  /*7410*/  F2FP.BF16.F32.PACK_AB R44, R2, R0 ;  /* 0x00000000022c723e */ /* 0x000fe200000010ff */
[C---:B------:R-:W-:Y:S01]  /*7420*/  FFMA R4, R35.reuse, R20, R4 ;  /* 0x0000001423047223 */ /* 0x040fe20000000004 */
[----:B------:R-:W-:Y:S01]  /*7430*/  LOP3.LUT R20, R42, 0xffff0000, RZ, 0xc0, !PT ;  /* 0xffff00002a147812 */ /* 0x000fe200078ec0ff */
[C---:B------:R-:W-:Y:S01]  /*7440*/  FMUL R11, R32.reuse, R11 ;  /* 0x0000000b200b7220 */ /* 0x040fe20000400000 */
[C---:B------:R-:W-:Y:S01]  /*7450*/  FMUL R8, R32.reuse, R12 ;  /* 0x0000000c20087220 */ /* 0x040fe20000400000 */
[C---:B------:R-:W-:Y:S01]  /*7460*/  FMUL R9, R32.reuse, R13 ;  /* 0x0000000d20097220 */ /* 0x040fe20000400000 */
[----:B------:R-:W-:Y:S01]  /*7470*/  FMUL R10, R32, R14 ;  /* 0x0000000e200a7220 */ /* 0x000fe20000400000 */
[C---:B------:R-:W-:Y:S01]  /*7480*/  FFMA R5, R35.reuse, R20, R5 ;  /* 0x0000001423057223 */ /* 0x040fe20000000005 */
[----:B------:R-:W-:Y:S01]  /*7490*/  LOP3.LUT R20, R48, 0xffff0000, RZ, 0xc0, !PT ;  /* 0xffff000030147812 */ /* 0x000fe200078ec0ff */
[C---:B------:R-:W-:Y:S01]  /*74a0*/  FFMA R6, R35.reuse, R21, R6 ;  /* 0x0000001523067223 */ /* 0x040fe20000000006 */
[C---:B------:R-:W-:Y:S01]  /*74b0*/  FFMA R11, R35.reuse, R36, R11 ;  /* 0x00000024230b7223 */ /* 0x040fe2000000000b */
[----:B------:R-:W-:Y:S01]  /*74c0*/  FFMA R8, R35, R37, R8 ;  /* 0x0000002523087223 */ /* 0x000fe20000000008 */
[----:B------:R-:W-:Y:S01]  /*74d0*/  SHF.L.U32 R21, R49, 0x10, RZ ;  /* 0x0000001031157819 */ /* 0x000fe200000006ff */
[----:B------:R-:W-:Y:S01]  /*74e0*/  FFMA R9, R35, R20, R9 ;  /* 0x0000001423097223 */ /* 0x000fe20000000009 */
[----:B------:R-:W-:Y:S01]  /*74f0*/  LOP3.LUT R20, R49, 0xffff0000, RZ, 0xc0, !PT ;  /* 0xffff000031147812 */ /* 0x000fe200078ec0ff */
[C---:B------:R-:W-:Y:S01]  /*7500*/  FMUL R15, R32.reuse, R15 ;  /* 0x0000000f200f7220 */ /* 0x040fe20000400000 */
[----:B------:R-:W-:Y:S01]  /*7510*/  FMUL R12, R32, R16 ;  /* 0x00000010200c7220 */ /* 0x000fe20000400000 */
[C---:B------:R-:W-:Y:S01]  /*7520*/  FFMA R10, R35.reuse, R21, R10 ;  /* 0x00000015230a7223 */ /* 0x040fe2000000000a */
[C---:B------:R-:W-:Y:S01]  /*7530*/  SHF.L.U32 R21, R50.reuse, 0x10, RZ ;  /* 0x0000001032157819 */ /* 0x040fe200000006ff */
[----:B------:R-:W-:Y:S01]  /*7540*/  FFMA R15, R35, R20, R15 ;  /* 0x00000014230f7223 */ /* 0x000fe2000000000f */
[----:B------:R-:W-:Y:S01]  /*7550*/  LOP3.LUT R20, R50, 0xffff0000, RZ, 0xc0, !PT ;  /* 0xffff000032147812 */ /* 0x000fe200078ec0ff */
        /* <DEDUP_REMOVED lines=8> */
[----:B------:R-:W-:Y:S01]  /*75e0*/  FFMA R13, R35, R20, R13 ;  /* 0x00000014230d7223 */ /* 0x000fe2000000000d */
[----:B------:R-:W-:Y:S01]  /*75f0*/  F2FP.BF16.F32.PACK_AB R47, R11, R6 ;  /* 0x000000060b2f723e */ /* 0x000fe200000010ff */
[C---:B------:R-:W-:Y:S01]  /*7600*/  FFMA R14, R35.reuse, R37, R14 ;  /* 0x00000025230e7223 */ /* 0x040fe2000000000e */
[----:B------:R-:W-:Y:S01]  /*7610*/  FFMA R19, R35, R36, R19 ;  /* 0x0000002423137223 */ /* 0x000fe20000000013 */
[----:B------:R-:W-:Y:S02]  /*7620*/  F2FP.BF16.F32.PACK_AB R84, R9, R8 ;  /* 0x000000080954723e */ /* 0x000fe400000010ff */
        /* <DEDUP_REMOVED lines=13> */
[----:B------:R-:W-:Y:S02]  /*7700*/  UIADD3 UR12, UP0, UPT, UR52, 0x680, URZ ;  /* 0x00000680340c7890 */ /* 0x000fe4000ff1e0ff */
[----:B------:R-:W-:Y:S02]  /*7710*/  UIADD3 UR9, UPT, UPT, UR41, 0x10, URZ ;  /* 0x0000001029097890 */ /* 0x000fe4000fffe0ff */
[----:B------:R-:W-:Y:S02]  /*7720*/  UIADD3 UR8, UPT, UPT, UR48, 0x1200, URZ ;  /* 0x0000120030087890 */ /* 0x000fe4000fffe0ff */
[----:B------:R-:W-:Y:S01]  /*7730*/  UIADD3.X UR13, UPT, UPT, URZ, UR53, URZ, UP0, !UPT ;  /* 0x00000035ff0d7290 */ /* 0x000fe200087fe4ff */
[----:B------:R-:W-:Y:S01]  /*7740*/  UMOV UR10, UR42 ;  /* 0x0000002a000a7c82 */ /* 0x000fe20008000000 */
[----:B------:R-:W-:Y:S01]  /*7750*/  UMOV UR11, UR36 ;  /* 0x00000024000b7c82 */ /* 0x000fe20008000000 */
[----:B------:R-:W-:Y:S02]  /*7760*/  UIADD3 UR5, UPT, UPT, UR41, 0x50, URZ ;  /* 0x0000005029057890 */ /* 0x000fe4000fffe0ff */
[----:B------:R-:W-:Y:S01]  /*7770*/  UIADD3 UR4, UPT, UPT, UR48, 0x1a00, URZ ;  /* 0x00001a0030047890 */ /* 0x000fe2000fffe0ff */
[----:B------:R-:W-:Y:S03]  /*7780*/  UMOV UR6, UR42 ;  /* 0x0000002a00067c82 */ /* 0x000fe60008000000 */
[----:B------:R2:W-:Y:S01]  /*7790*/  UTMASTG.3D [UR8], [UR12] ;  /* 0x000000080c0073b5 */ /* 0x0005e20008010000 */
[----:B------:R-:W-:Y:S04]  /*77a0*/  UMOV UR7, UR36 ;  /* 0x0000002400077c82 */ /* 0x000fe80008000000 */
[----:B------:R2:W-:Y:S01]  /*77b0*/  UTMASTG.3D [UR4], [UR12] ;  /* 0x000000040c0073b5 */ /* 0x0005e20008010000 */
[----:B------:R0:W-:Y:S01]  /*77c0*/  UTMACMDFLUSH ;  /* 0x00000000000079b7 */ /* 0x0001e20000000000 */
[----:B--2---:R-:W-:Y:S04]  /*77d0*/  DEPBAR.LE SB0, 0x1 ;  /* 0x000080400000791a */ /* 0x004fe80000000000 */
.L_x_128:
[----:B------:R-:W-:Y:S05]  /*77e0*/  BSYNC.RECONVERGENT B0 ;  /* 0x0000000000007941 */ /* 0x000fea0003800200 */
.L_x_127:
[----:B------:R-:W-:Y:S01]  /*77f0*/  BAR.SYNC.DEFER_BLOCKING 0x1, 0x80 ;  /* 0x0042000000007b1d */ /* 0x000fe20000010000 */
[----:B------:R-:W-:Y:S04]  /*7800*/  UIADD3 UR40, UPT, UPT, UR51, 0x1, URZ ;  /* 0x0000000133287890 */ /* 0x000fe8000fffe0ff */
[----:B------:R-:W-:Y:S04]  /*7810*/  UISETP.NE.AND UP0, UPT, UR40, 0x4, UPT ;  /* 0x000000042800788c */ /* 0x000fe8000bf05270 */
[----:B------:R-:W-:Y:S01]  /*7820*/  USEL UR40, UR40, URZ, UP0 ;  /* 0x000000ff28287287 */ /* 0x000fe20008000000 */
[----:B------:R2:W-:Y:S01]  /*7830*/  @P6 SYNCS.ARRIVE.TRANS64.RED.A1T0 RZ, [R82+URZ], RZ ;  /* 0x000000ff52ff69a7 */ /* 0x0005e200081004ff */
[----:B------:R-:W-:Y:S01]  /*7840*/  BSSY B1, `(.L_x_129) ;  /* 0x0000013000017945 */ /* 0x000fe20003800000 */
[----:B------:R-:W3:Y:S02]  /*7850*/  @P6 SYNCS.PHASECHK.TRANS64.TRYWAIT P0, [R83+URZ+0x60], R88 ;  /* 0x00006058530065a7 */ /* 0x000ee400080011ff */
[----:B---3--:R-:W-:Y:S01]  /*7860*/  @P6 SEL R39, RZ, 0x1, !P0 ;  /* 0x00000001ff276807 */ /* 0x008fe20004000000 */
[----:B--2---:R-:W-:Y:S06]  /*7870*/  @!P6 BRA `(.L_x_130) ;  /* 0x00000000003ce947 */ /* 0x004fec0003800000 */
[----:B------:R-:W-:Y:S01]  /*7880*/  ISETP.NE.AND P1, PT, R80, RZ, PT ;  /* 0x000000ff5000720c */ /* 0x000fe20003f25270 */
[----:B------:R-:W-:Y:S01]  /*7890*/  BSSY B0, `(.L_x_131) ;  /* 0x0000009000007945 */ /* 0x000fe20003800000 */
[----:B------:R-:W-:Y:S11]  /*78a0*/  ISETP.NE.AND P0, PT, R39, RZ, PT ;  /* 0x000000ff2700720c */ /* 0x000ff60003f05270 */
[----:B------:R-:W-:Y:S05]  /*78b0*/  @P1 IMAD R2, R38, 0x1000, R77 ;  /* 0x0000100026021824 */ /* 0x000fea00078e024d */
[----:B------:R-:W-:Y:S05]  /*78c0*/  @P1 IADD3 R0, PT, PT, R2, UR48, RZ ;  /* 0x0000003002001c10 */ /* 0x000fea000fffe0ff */
[----:B------:R-:W-:Y:S01]  /*78d0*/  @P1 IMAD.IADD R0, R81, 0x1, R0 ;  /* 0x0000000151001824 */ /* 0x000fe200078e0200 */
[----:B------:R-:W-:Y:S06]  /*78e0*/  @P0 BRA `(.L_x_132) ;  /* 0x00000000000c0947 */ /* 0x000fec0003800000 */
[----:B------:R-:W-:Y:S04]  /*78f0*/  SHF.L.U32 R4, R71, 0x1f, RZ ;  /* 0x0000001f47047819 */ /* 0x000fe800000006ff */
[----:B------:R-:W2:Y:S02]  /*7900*/  SYNCS.PHASECHK.TRANS64.TRYWAIT P0, [R83+URZ+0x60], R4 ;  /* 0x00006004530075a7 */ /* 0x000ea400080011ff */
[----:B--2---:R-:W-:Y:S05]  /*7910*/  @!P0 BRA `(.L_x_133) ;  /* 0x0000002000208947 */ /* 0x004fea0003800000 */
.L_x_132:
[----:B------:R-:W-:Y:S05]  /*7920*/  BSYNC B0 ;  /* 0x0000000000007941 */ /* 0x000fea0003800000 */
.L_x_131:
[----:B------:R-:W-:Y:S02]  /*7930*/  ISETP.NE.AND P0, PT, R80, RZ, PT ;  /* 0x000000ff5000720c */ /* 0x000fe40003f05270 */
[----:B------:R-:W-:Y:S11]  /*7940*/  IADD3 R38, PT, PT, R38, 0x1, RZ ;  /* 0x0000000126267810 */ /* 0x000ff60007ffe0ff */
[----:B------:R3:W4:Y:S04]  /*7950*/  @P0 LDS.128 R40, [R2+UR48+0x200] ;  /* 0x0002003002280984 */ /* 0x0007280008000c00 */
[----:B------:R3:W1:Y:S02]  /*7960*/  @P0 LDS.128 R48, [R0+0x200] ;  /* 0x0002000000300984 */ /* 0x0006640000000c00 */
.L_x_130:
[----:B------:R-:W-:Y:S05]  /*7970*/  BSYNC B1 ;  /* 0x0000000000017941 */ /* 0x000fea0003800000 */
.L_x_129:
[----:B------:R-:W-:Y:S05]  /*7980*/  VIADD R3, R34, 0x20 ;  /* 0x0000002022037836 */ /* 0x000fea0000000000 */
[----:B------:R-:W-:Y:S04]  /*7990*/  SHF.R.U32.HI R3, RZ, 0x15, R3 ;  /* 0x00000015ff037819 */ /* 0x000fe80000011603 */
[----:B------:R-:W-:Y:S11]  /*79a0*/  LOP3.LUT P0, RZ, R3, 0x3, R66, 0x48, !PT ;  /* 0x0000000303ff7812 */ /* 0x000ff60007804842 */
[----:B------:R-:W-:Y:S02]  /*79b0*/  @!UPT UIADD3 URZ, UPT, UPT, URZ, URZ, URZ ;  /* 0x000000fffffff290 */ /* 0x000fe4000fffe0ff */
[----:B------:R-:W-:Y:S05]  /*79c0*/  @!P0 BRA `(.L_x_134) ;  /* 0x0000000000408947 */ /* 0x000fea0003800000 */
[----:B------:R-:W5:Y:S01]  /*79d0*/  LDCU.64 UR8, c[0x4][0x70] ;  /* 0x01000e00ff0877ac */ /* 0x000f620008000a00 */
[----:B------:R-:W-:Y:S01]  /*79e0*/  MOV R3, 0x0 ;  /* 0x0000000000037802 */ /* 0x000fe20000000f00 */
[----:B------:R-:W-:Y:S02]  /*79f0*/  HFMA2 R12, -RZ, RZ, 0, 5.9604644775390625e-08 ;  /* 0x00000001ff0c7431 */ /* 0x000fe400000001ff */
[----:B------:R-:W-:Y:S02]  /*7a00*/  IMAD.MOV.U32 R8, RZ, RZ, 0x192 ;  /* 0x00000192ff087424 */ /* 0x000fe400078e00ff */
[----:B------:R-:W-:Y:S01]  /*7a10*/  IMAD.MOV.U32 R13, RZ, RZ, RZ ;  /* 0x000000ffff0d7224 */ /* 0x000fe200078e00ff */
[----:B------:R-:W4:Y:S01]  /*7a20*/  LDCU.64 UR6, c[0x4][0x78] ;  /* 0x01000f00ff0677ac */ /* 0x000f220008000a00 */
[----:B---3--:R-:W3:Y:S01]  /*7a30*/  LDC.64 R2, c[0x4][R3] ;  /* 0x0100000003027b82 */ /* 0x008ee20000000a00 */
[----:B------:R-:W1:Y:S01]  /*7a40*/  LDCU.64 UR4, c[0x4][0x10] ;  /* 0x01000200ff0477ac */ /* 0x000e620008000a00 */
[----:B-----5:R-:W-:Y:S01]  /*7a50*/  MOV R5, UR9 ;  /* 0x0000000900057c02 */ /* 0x020fe20008000f00 */
[----:B--2---:R-:W-:Y:S01]  /*7a60*/  IMAD.U32 R4, RZ, RZ, UR8 ;  /* 0x00000008ff047e24 */ /* 0x004fe2000f8e00ff */
[----:B----4-:R-:W-:Y:S01]  /*7a70*/  MOV R7, UR7 ;  /* 0x0000000700077c02 */ /* 0x010fe20008000f00 */
[----:B------:R-:W-:Y:S01]  /*7a80*/  IMAD.U32 R6, RZ, RZ, UR6 ;  /* 0x00000006ff067e24 */ /* 0x000fe2000f8e00ff */
[----:B-1----:R-:W-:Y:S01]  /*7a90*/  MOV R11, UR5 ;  /* 0x00000005000b7c02 */ /* 0x002fe20008000f00 */
[----:B------:R-:W-:Y:S02]  /*7aa0*/  IMAD.U32 R10, RZ, RZ, UR4 ;  /* 0x00000004ff0a7e24 */ /* 0x000fe4000f8e00ff */
[----:B------:R-:W-:Y:S07]  /*7ab0*/  LEPC R20, `(.L_x_134) ;  /* 0x000000001014794e */ /* 0x000fee0000000000 */
[----:B---3--:R-:W-:Y:S05]  /*7ac0*/  CALL.ABS.NOINC R2 ;  /* 0x0000000002007343 */ /* 0x008fea0003c00000 */
.L_x_134:
        /* <DEDUP_REMOVED lines=10> */
[----:B--2---:R-:W3:Y:S01]  /*7b70*/  LDTM.x16 R4, tmem[UR4+0x20] ;  /* 0x00002004000479ee */ /* 0x004ee20008240000 */
[----:B------:R-:W-:Y:S02]  /*7b80*/  MOV R83, UR37 ;  /* 0x0000002500537c02 */ /* 0x000fe40008000f00 */
[----:B------:R-:W-:Y:S05]  /*7b90*/  LEA R88, R38, UR48, 0x3 ;  /* 0x0000003026587c11 */ /* 0x000fea000f8e18ff */
[----:B------:R-:W-:Y:S04]  /*7ba0*/  @P6 LEA R82, R82, UR48, 0x3 ;  /* 0x0000003052526c11 */ /* 0x000fe8000f8e18ff */
[----:B------:R-:W-:Y:S04]  /*7bb0*/  @P6 IADD3 R82, PT, PT, R82, 0x80, RZ ;  /* 0x0000008052526810 */ /* 0x000fe80007ffe0ff */
[----:B------:R-:W-:Y:S02]  /*7bc0*/  @P6 PRMT R82, R83, 0x654, R82 ;  /* 0x0000065453526816 */ /* 0x000fe40000000052 */
[----:B------:R-:W-:Y:S01]  /*7bd0*/  @P6 SHF.L.U32 R83, R71, 0x1f, RZ ;  /* 0x0000001f47536819 */ /* 0x000fe200000006ff */
[C---:B---3--:R-:W-:Y:S01]  /*7be0*/  FMUL R0, R32.reuse, R4 ;  /* 0x0000000420007220 */ /* 0x048fe20000400000 */
        /* <DEDUP_REMOVED lines=75> */
.L_x_136:
[----:B------:R-:W-:Y:S05]  /*80a0*/  BSYNC.RECONVERGENT B0 ;  /* 0x0000000000007941 */ /* 0x000fea0003800200 */
.L_x_135:
        /* <DEDUP_REMOVED lines=19> */
.L_x_140:
[----:B------:R-:W-:Y:S05]  /*81e0*/  BSYNC B0 ;  /* 0x0000000000007941 */ /* 0x000fea0003800000 */
.L_x_139:
[----:B------:R-:W-:Y:S11]  /*81f0*/  ISETP.NE.AND P0, PT, R80, RZ, PT ;  /* 0x000000ff5000720c */ /* 0x000ff60003f05270 */
[----:B------:R-:W-:Y:S02]  /*8200*/  @!UPT UIADD3 URZ, UPT, UPT, URZ, URZ, URZ ;  /* 0x000000fffffff290 */ /* 0x000fe4000fffe0ff */
[----:B------:R3:W4:Y:S04]  /*8210*/  @P0 LDS.128 R40, [R38+UR48+0x200] ;  /* 0x0002003026280984 */ /* 0x0007280008000c00 */
[----:B------:R3:W1:Y:S02]  /*8220*/  @P0 LDS.128 R48, [R81+0x200] ;  /* 0x0002000051300984 */ /* 0x0006640000000c00 */
.L_x_138:
[----:B------:R-:W-:Y:S05]  /*8230*/  BSYNC B1 ;  /* 0x0000000000017941 */ /* 0x000fea0003800000 */
.L_x_137:
        /* <DEDUP_REMOVED lines=11> */
[----:B------:R-:W1:Y:S01]  /*82f0*/  LDC.64 R2, c[0x4][R3] ;  /* 0x0100000003027b82 */ /* 0x000e620000000a00 */
[----:B------:R-:W3:Y:S01]  /*8300*/  LDCU.64 UR4, c[0x4][0x10] ;  /* 0x01000200ff0477ac */ /* 0x000ee20008000a00 */
[----:B--2---:R-:W-:Y:S01]  /*8310*/  MOV R5, UR9 ;  /* 0x0000000900057c02 */ /* 0x004fe20008000f00 */
[----:B------:R-:W-:Y:S01]  /*8320*/  IMAD.U32 R4, RZ, RZ, UR8 ;  /* 0x00000008ff047e24 */ /* 0x000fe2000f8e00ff */
[----:B-----5:R-:W-:Y:S01]  /*8330*/  MOV R7, UR7 ;  /* 0x0000000700077c02 */ /* 0x020fe20008000f00 */
[----:B------:R-:W-:Y:S01]  /*8340*/  IMAD.U32 R6, RZ, RZ, UR6 ;  /* 0x00000006ff067e24 */ /* 0x000fe2000f8e00ff */
[----:B---3--:R-:W-:Y:S01]  /*8350*/  MOV R11, UR5 ;  /* 0x00000005000b7c02 */ /* 0x008fe20008000f00 */
[----:B------:R-:W-:Y:S02]  /*8360*/  IMAD.U32 R10, RZ, RZ, UR4 ;  /* 0x00000004ff0a7e24 */ /* 0x000fe4000f8e00ff */
[----:B------:R-:W-:Y:S07]  /*8370*/  LEPC R20, `(.L_x_142) ;  /* 0x000000001014794e */ /* 0x000fee0000000000 */
[----:B-1--4-:R-:W-:Y:S05]  /*8380*/  CALL.ABS.NOINC R2 ;  /* 0x0000000002007343 */ /* 0x012fea0003c00000 */
.L_x_142:
[----:B------:R-:W-:Y:S01]  /*8390*/  ISETP.NE.AND P0, PT, R72, RZ, PT ;  /* 0x000000ff4800720c */ /* 0x000fe20003f05270 */
[----:B------:R-:W-:Y:S05]  /*83a0*/  WARPSYNC.ALL ;  /* 0x0000000000007948 */ /* 0x000fea0003800000 */
[----:B------:R-:W-:Y:S01]  /*83b0*/  R2UR UR4, R34 ;  /* 0x00000000220472ca */ /* 0x000fe200000e0000 */
[----:B------:R-:W-:Y:S01]  /*83c0*/  BSSY.RECONVERGENT B0, `(.L_x_143) ;  /* 0x0000056000007945 */ /* 0x000fe20003800200 */
[C---:B----4-:R-:W-:Y:S02]  /*83d0*/  SHF.L.U32 R20, R40.reuse, 0x10, RZ ;  /* 0x0000001028147819 */ /* 0x050fe400000006ff */
[----:B------:R-:W-:Y:S02]  /*83e0*/  LOP3.LUT R36, R40, 0xffff0000, RZ, 0xc0, !PT ;  /* 0xffff000028247812 */ /* 0x000fe400078ec0ff */
[C---:B------:R-:W-:Y:S02]  /*83f0*/  SHF.L.U32 R21, R41.reuse, 0x10, RZ ;  /* 0x0000001029157819 */ /* 0x040fe400000006ff */
[----:B---3--:R-:W-:Y:S02]  /*8400*/  LOP3.LUT R38, R41, 0xffff0000, RZ, 0xc0, !PT ;  /* 0xffff000029267812 */ /* 0x008fe400078ec0ff */
[C---:B------:R-:W-:Y:S02]  /*8410*/  SHF.L.U32 R37, R42.reuse, 0x10, RZ ;  /* 0x000000102a257819 */ /* 0x040fe400000006ff */
[----:B------:R-:W-:Y:S01]  /*8420*/  LOP3.LUT R40, R42, 0xffff0000, RZ, 0xc0, !PT ;  /* 0xffff00002a287812 */ /* 0x000fe200078ec0ff */
[----:B------:R-:W2:Y:S01]  /*8430*/  LDTM.x16 R4, tmem[UR4+0x30] ;  /* 0x00003004000479ee */ /* 0x000ea20008240000 */
[C---:B------:R-:W-:Y:S01]  /*8440*/  SHF.L.U32 R39, R43.reuse, 0x10, RZ ;  /* 0x000000102b277819 */ /* 0x040fe200000006ff */
[----:B------:R-:W-:Y:S01]  /*8450*/  NOP ;  /* 0x0000000000007918 */ /* 0x000fe20000000000 */
[----:B------:R-:W-:Y:S02]  /*8460*/  LOP3.LUT R42, R43, 0xffff0000, RZ, 0xc0, !PT ;  /* 0xffff00002b2a7812 */ /* 0x000fe400078ec0ff */
[C---:B-1----:R-:W-:Y:S02]  /*8470*/  SHF.L.U32 R41, R48.reuse, 0x10, RZ ;  /* 0x0000001030297819 */ /* 0x042fe400000006ff */
[----:B------:R-:W-:Y:S02]  /*8480*/  LOP3.LUT R43, R48, 0xffff0000, RZ, 0xc0, !PT ;  /* 0xffff0000302b7812 */ /* 0x000fe400078ec0ff */
[----:B------:R-:W-:Y:S02]  /*8490*/  IADD3 R74, PT, PT, R74, 0xf0, RZ ;  /* 0x000000f04a4a7810 */ /* 0x000fe40007ffe0ff */
[C---:B------:R-:W-:Y:S02]  /*84a0*/  SHF.L.U32 R44, R49.reuse, 0x10, RZ ;  /* 0x00000010312c7819 */ /* 0x040fe400000006ff */
[----:B------:R-:W-:Y:S02]  /*84b0*/  LOP3.LUT R74, R74, 0xfefffff8, RZ, 0xc0, !PT ;  /* 0xfefffff84a4a7812 */ /* 0x000fe400078ec0ff */
[----:B------:R-:W-:Y:S02]  /*84c0*/  LOP3.LUT R46, R49, 0xffff0000, RZ, 0xc0, !PT ;  /* 0xffff0000312e7812 */ /* 0x000fe400078ec0ff */
[----:B--2---:R1:W-:Y:S01]  /*84d0*/  SYNCS.ARRIVE.TRANS64.RED.A1T0 RZ, [R74+URZ], RZ ;  /* 0x000000ff4aff79a7 */ /* 0x0043e200081004ff */
[C---:B------:R-:W-:Y:S02]  /*84e0*/  SHF.L.U32 R45, R50.reuse, 0x10, RZ ;  /* 0x00000010322d7819 */ /* 0x040fe400000006ff */
[----:B------:R-:W-:Y:S02]  /*84f0*/  LOP3.LUT R48, R50, 0xffff0000, RZ, 0xc0, !PT ;  /* 0xffff000032307812 */ /* 0x000fe400078ec0ff */
[----:B------:R-:W-:Y:S01]  /*8500*/  SHF.L.U32 R47, R51, 0x10, RZ ;  /* 0x00000010332f7819 */ /* 0x000fe200000006ff */
[C---:B------:R-:W-:Y:S01]  /*8510*/  FMUL R4, R32.reuse, R4 ;  /* 0x0000000420047220 */ /* 0x040fe20000400000 */
[C---:B------:R-:W-:Y:S01]  /*8520*/  FMUL R5, R32.reuse, R5 ;  /* 0x0000000520057220 */ /* 0x040fe20000400000 */
[C---:B------:R-:W-:Y:S01]  /*8530*/  FMUL R6, R32.reuse, R6 ;  /* 0x0000000620067220 */ /* 0x040fe20000400000 */
[C---:B------:R-:W-:Y:S01]  /*8540*/  FMUL R7, R32.reuse, R7 ;  /* 0x0000000720077220 */ /* 0x040fe20000400000 */
[C---:B------:R-:W-:Y:S01]  /*8550*/  FFMA R4, R35.reuse, R20, R4 ;  /* 0x0000001423047223 */ /* 0x040fe20000000004 */
        /* <DEDUP_REMOVED lines=19> */
[----:B------:R-:W-:Y:S01]  /*8690*/  FFMA R3, R35, R44, R3 ;  /* 0x0000002c23037223 */ /* 0x000fe20000000003 */
[----:B------:R-:W-:Y:S01]  /*86a0*/  LOP3.LUT R50, R51, 0xffff0000, RZ, 0xc0, !PT ;  /* 0xffff000033327812 */ /* 0x000fe200078ec0ff */
[C---:B------:R-:W-:Y:S01]  /*86b0*/  FMUL R14, R32.reuse, R18 ;  /* 0x00000012200e7220 */ /* 0x040fe20000400000 */
[----:B------:R-:W-:Y:S01]  /*86c0*/  FFMA R15, R35, R46, R15 ;  /* 0x0000002e230f7223 */ /* 0x000fe2000000000f */
[----:B------:R-:W-:Y:S01]  /*86d0*/  FMUL R19, R32, R19 ;  /* 0x0000001320137220 */ /* 0x000fe20000400000 */
[----:B------:R-:W-:Y:S01]  /*86e0*/  F2FP.BF16.F32.PACK_AB R80, R5, R4 ;  /* 0x000000040550723e */ /* 0x000fe200000010ff */
[----:B------:R-:W-:Y:S01]  /*86f0*/  FFMA R12, R35, R45, R12 ;  /* 0x0000002d230c7223 */ /* 0x000fe2000000000c */
[----:B------:R-:W-:Y:S01]  /*8700*/  F2FP.BF16.F32.PACK_AB R81, R7, R6 ;  /* 0x000000060751723e */ /* 0x000fe200000010ff */
[----:B------:R-:W-:Y:S01]  /*8710*/  FFMA R13, R35, R48, R13 ;  /* 0x00000030230d7223 */ /* 0x000fe2000000000d */
[----:B------:R-:W-:Y:S01]  /*8720*/  F2FP.BF16.F32.PACK_AB R82, R9, R8 ;  /* 0x000000080952723e */ /* 0x000fe200000010ff */
[----:B------:R-:W-:Y:S01]  /*8730*/  FFMA R14, R35, R47, R14 ;  /* 0x0000002f230e7223 */ /* 0x000fe2000000000e */
[----:B------:R-:W-:Y:S01]  /*8740*/  F2FP.BF16.F32.PACK_AB R83, R11, R10 ;  /* 0x0000000a0b53723e */ /* 0x000fe200000010ff */
[----:B------:R-:W-:Y:S01]  /*8750*/  FFMA R19, R35, R50, R19 ;  /* 0x0000003223137223 */ /* 0x000fe20000000013 */
[----:B------:R-:W-:Y:S02]  /*8760*/  F2FP.BF16.F32.PACK_AB R84, R2, R0 ;  /* 0x000000000254723e */ /* 0x000fe400000010ff */
[----:B------:R-:W-:Y:S01]  /*8770*/  F2FP.BF16.F32.PACK_AB R85, R15, R3 ;  /* 0x000000030f55723e */ /* 0x000fe200000010ff */
[----:B------:R1:W-:Y:S01]  /*8780*/  STS.128 [R77+UR48+0x3200], R80 ;  /* 0x003200504d007988 */ /* 0x0003e20008000c30 */
        /* <DEDUP_REMOVED lines=25> */
.L_x_144:
[----:B------:R-:W-:Y:S05]  /*8920*/  BSYNC.RECONVERGENT B0 ;  /* 0x0000000000007941 */ /* 0x000fea0003800200 */
.L_x_143:
[----:B------:R-:W-:Y:S01]  /*8930*/  BAR.SYNC.DEFER_BLOCKING 0x1, 0x80 ;  /* 0x0042000000007b1d */ /* 0x000fe20000010000 */
[----:B------:R-:W-:Y:S01]  /*8940*/  UISETP.NE.AND UP0, UPT, UR49, -0x4, UPT ;  /* 0xfffffffc3100788c */ /* 0x000fe2000bf05270 */
[----:B------:R-:W-:Y:S08]  /*8950*/  IADD3 R0, PT, PT, R30, 0x1, RZ ;  /* 0x000000011e007810 */ /* 0x000ff00007ffe0ff */
[----:B------:R-:W-:Y:S05]  /*8960*/  BRA.U !UP0, `(.L_x_145) ;  /* 0x0000000108287547 */ /* 0x000fea000b800000 */
[----:B------:R-:W-:Y:S01]  /*8970*/  ISETP.NE.AND P0, PT, R78, RZ, PT ;  /* 0x000000ff4e00720c */ /* 0x000fe20003f05270 */
[----:B------:R-:W-:Y:S01]  /*8980*/  IMAD.U32 R3, RZ, RZ, UR51 ;  /* 0x00000033ff037e24 */ /* 0x000fe2000f8e00ff */
[----:B------:R-:W-:Y:S01]  /*8990*/  UIADD3 UR51, UPT, UPT, UR51, 0x1, URZ ;  /* 0x0000000133337890 */ /* 0x000fe2000fffe0ff */
[----:B------:R-:W-:Y:S03]  /*89a0*/  IMAD.U32 R2, RZ, RZ, UR37 ;  /* 0x00000025ff027e24 */ /* 0x000fe6000f8e00ff */
[----:B------:R-:W-:Y:S04]  /*89b0*/  UISETP.NE.AND UP0, UPT, UR51, 0x4, UPT ;  /* 0x000000043300788c */ /* 0x000fe8000bf05270 */
[----:B------:R-:W-:Y:S03]  /*89c0*/  USEL UR51, UR51, URZ, UP0 ;  /* 0x000000ff33337287 */ /* 0x000fe60008000000 */
[----:B------:R-:W-:Y:S05]  /*89d0*/  @P0 LEA R3, R3, UR48, 0x3 ;  /* 0x0000003003030c11 */ /* 0x000fea000f8e18ff */
[----:B------:R-:W-:Y:S05]  /*89e0*/  @P0 VIADD R3, R3, 0x80 ;  /* 0x0000008003030836 */ /* 0x000fea0000000000 */
[----:B------:R-:W-:Y:S04]  /*89f0*/  @P0 PRMT R2, R2, 0x654, R3 ;  /* 0x0000065402020816 */ /* 0x000fe80000000003 */
[----:B------:R2:W-:Y:S03]  /*8a00*/  @P0 SYNCS.ARRIVE.TRANS64.RED.A1T0 RZ, [R2+URZ], RZ ;  /* 0x000000ff02ff09a7 */ /* 0x0005e600081004ff */
.L_x_145:
[----:B------:R-:W-:Y:S01]  /*8a10*/  ISETP.NE.AND P2, PT, R73, RZ, PT ;  /* 0x000000ff4900720c */ /* 0x000fe20003f45270 */
[----:B------:R-:W-:Y:S01]  /*8a20*/  UIADD3 UR49, UPT, UPT, UR49, 0x4, URZ ;  /* 0x0000000431317890 */ /* 0x000fe2000fffe0ff */
[----:B------:R-:W-:Y:S01]  /*8a30*/  ISETP.NE.AND P0, PT, R76, 0x2, PT ;  /* 0x000000024c00780c */ /* 0x000fe20003f05270 */
[----:B------:R-:W-:Y:S01]  /*8a40*/  IMAD.IADD R20, R29, 0x1, R58 ;  /* 0x000000011d147824 */ /* 0x000fe200078e023a */
[----:B------:R-:W-:Y:S01]  /*8a50*/  ISETP.NE.AND P1, PT, R0, 0x4, PT ;  /* 0x000000040000780c */ /* 0x000fe20003f25270 */
[----:B------:R-:W-:Y:S01]  /*8a60*/  IMAD.IADD R21, R31, 0x1, R60 ;  /* 0x000000011f157824 */ /* 0x000fe200078e023c */
[----:B--2---:R-:W-:Y:S02]  /*8a70*/  SEL R2, RZ, 0x1, P0 ;  /* 0x00000001ff027807 */ /* 0x004fe40000000000 */
[----:B------:R-:W-:Y:S02]  /*8a80*/  SEL R3, RZ, 0x1, P1 ;  /* 0x00000001ff037807 */ /* 0x000fe40000800000 */
[----:B------:R-:W-:Y:S02]  /*8a90*/  LOP3.LUT R69, R69, R2, RZ, 0x3c, !PT ;  /* 0x0000000245457212 */ /* 0x000fe400078e3cff */
[----:B------:R-:W-:Y:S02]  /*8aa0*/  LOP3.LUT R70, R70, R3, RZ, 0x3c, !PT ;  /* 0x0000000346467212 */ /* 0x000fe400078e3cff */
[----:B------:R-:W-:Y:S02]  /*8ab0*/  @P2 R2UR UR36, R68 ;  /* 0x00000000442422ca */ /* 0x000fe400000e0000 */
[----:B------:R-:W-:Y:S02]  /*8ac0*/  SEL R76, R76, RZ, P0 ;  /* 0x000000ff4c4c7207 */ /* 0x000fe40000000000 */
[----:B------:R-:W-:Y:S01]  /*8ad0*/  SEL R30, R0, RZ, P1 ;  /* 0x000000ff001e7207 */ /* 0x000fe20000800000 */
[----:B------:R-:W-:Y:S10]  /*8ae0*/  @P2 BRA `(.L_x_146) ;  /* 0xffffffcc00d42947 */ /* 0x000ff4000383ffff */
[----:B------:R-:W-:-:S09]  /*8af0*/  UISETP.NE.AND UP0, UPT, UR50, URZ, UPT ;  /* 0x000000ff3200728c */ /* 0x000fd2000bf05270 */
[----:B------:R-:W-:Y:S05]  /*8b00*/  BRA.U !UP0, `(.L_x_147) ;  /* 0x0000000108487547 */ /* 0x000fea000b800000 */
[----:B------:R-:W2:Y:S02]  /*8b10*/  LDCU.64 UR4, c[0x0][0x890] ;  /* 0x00011200ff0477ac */ /* 0x000ea40008000a00 */
[----:B--2---:R-:W-:-:S04]  /*8b20*/  UISETP.NE.U32.AND UP0, UPT, UR4, URZ, UPT ;  /* 0x000000ff0400728c */ /* 0x004fc8000bf05070 */
[----:B------:R-:W-:-:S09]  /*8b30*/  UISETP.NE.AND.EX UP0, UPT, UR5, URZ, UPT, UP0 ;  /* 0x000000ff0500728c */ /* 0x000fd2000bf05300 */
[----:B------:R-:W-:Y:S05]  /*8b40*/  BRA.U UP0, `(.L_x_148) ;  /* 0x00000001000c7547 */ /* 0x000fea000b800000 */
[----:B------:R-:W-:-:S13]  /*8b50*/  FSETP.NEU.AND P0, PT, R35, RZ, PT ;  /* 0x000000ff2300720b */ /* 0x000fda0003f0d000 */
[----:B------:R-:W-:Y:S05]  /*8b60*/  @!P0 EXIT ;  /* 0x000000000000894d */ /* 0x000fea0003800000 */
[----:B------:R-:W-:Y:S05]  /*8b70*/  BRA `(.L_x_147) ;  /* 0x00000000002c7947 */ /* 0x000fea0003800000 */
.L_x_148:
[----:B------:R-:W-:Y:S01]  /*8b80*/  ISETP.NE.AND P0, PT, R75, RZ, PT ;  /* 0x000000ff4b00720c */ /* 0x000fe20003f05270 */
[----:B------:R-:W-:-:S12]  /*8b90*/  BSSY.RECONVERGENT B0, `(.L_x_147) ;  /* 0x0000009000007945 */ /* 0x000fd80003800200 */
[----:B------:R-:W-:Y:S05]  /*8ba0*/  @P0 BRA `(.L_x_149) ;  /* 0x0000000000140947 */ /* 0x000fea0003800000 */
[----:B------:R-:W2:Y:S02]  /*8bb0*/  LDCU.64 UR4, c[0x0][0x888] ;  /* 0x00011100ff0477ac */ /* 0x000ea40008000a00 */
[----:B--2---:R-:W-:-:S04]  /*8bc0*/  ISETP.NE.U32.AND P0, PT, RZ, UR4, PT ;  /* 0x00000004ff007c0c */ /* 0x004fc8000bf05070 */
[----:B------:R-:W-:-:S13]  /*8bd0*/  ISETP.NE.AND.EX P0, PT, RZ, UR5, PT, P0 ;  /* 0x00000005ff007c0c */ /* 0x000fda000bf05300 */
[----:B------:R-:W-:Y:S05]  /*8be0*/  @!P0 EXIT ;  /* 0x000000000000894d */ /* 0x000fea0003800000 */
[----:B------:R-:W-:Y:S05]  /*8bf0*/  BRA `(.L_x_150) ;  /* 0x0000000000087947 */ /* 0x000fea0003800000 */
.L_x_149:
[----:B------:R-:W-:-:S13]  /*8c00*/  FSETP.NEU.AND P0, PT, R35, RZ, PT ;  /* 0x000000ff2300720b */ /* 0x000fda0003f0d000 */
[----:B------:R-:W-:Y:S05]  /*8c10*/  @!P0 EXIT ;  /* 0x000000000000894d */ /* 0x000fea0003800000 */
.L_x_150:
[----:B------:R-:W-:Y:S05]  /*8c20*/  BSYNC.RECONVERGENT B0 ;  /* 0x0000000000007941 */ /* 0x000fea0003800200 */
.L_x_147:
[----:B------:R-:W-:Y:S01]  /*8c30*/  ULEA UR4, UR51, UR48, 0x3 ;  /* 0x0000003033047291 */ /* 0x000fe2000f8e18ff */
[----:B------:R-:W-:-:S04]  /*8c40*/  DEPBAR.LE SB0, 0x0 ;  /* 0x000080000000791a */ /* 0x000fc80000000000 */
[----:B------:R-:W-:-:S04]  /*8c50*/  UIADD3 UR4, UPT, UPT, UR4, 0x80, URZ ;  /* 0x0000008004047890 */ /* 0x000fc8000fffe0ff */
[----:B------:R-:W-:-:S09]  /*8c60*/  UPRMT UR4, UR37, 0x654, UR4 ;  /* 0x0000065425047896 */ /* 0x000fd20008000004 */
[----:B------:R-:W-:Y:S01]  /*8c70*/  SYNCS.ARRIVE.TRANS64.RED.A1T0 RZ, [UR4], RZ ;  /* 0x000000ffffff79a7 */ /* 0x000fe20008100404 */
[----:B------:R-:W-:Y:S05]  /*8c80*/  EXIT ;  /* 0x000000000000794d */ /* 0x000fea0003800000 */
.L_x_24:
[----:B--2---:R2:W4:Y:S02]  /*8c90*/  SYNCS.PHASECHK.TRANS64.TRYWAIT P0, [R3+URZ+0x120], R2 ;  /* 0x00012002030075a7 */ /* 0x00452400080011ff */
[----:B----4-:R-:W-:Y:S05]  /*8ca0*/  @!P0 NANOSLEEP.SYNCS 0x989680 ;  /* 0x009896800000895d */ /* 0x010fea0003900000 */
[----:B------:R-:W4:Y:S02]  /*8cb0*/  @!P0 SYNCS.PHASECHK.TRANS64 P0, [R3+URZ+0x120], R2 ;  /* 0x00012002030085a7 */ /* 0x000f2400080010ff */
[----:B----4-:R-:W-:Y:S05]  /*8cc0*/  @!P0 BRA `(.L_x_24) ;  /* 0xfffffffc00f08947 */ /* 0x010fea000383ffff */
[----:B------:R-:W-:Y:S05]  /*8cd0*/  BRA `(.L_x_151) ;  /* 0xffffff8800dc7947 */ /* 0x000fea000383ffff */
.L_x_27:
[----:B-1----:R-:W-:-:S07]  /*8ce0*/  MOV R2, UR33 ;  /* 0x0000002100027c02 */ /* 0x002fce0008000f00 */
.L_x_152:
[----:B-1----:R1:W2:Y:S02]  /*8cf0*/  SYNCS.PHASECHK.TRANS64.TRYWAIT P0, [R2+URZ+0x30], R5 ;  /* 0x00003005020075a7 */ /* 0x0022a400080011ff */
[----:B--2---:R-:W-:Y:S05]  /*8d00*/  @!P0 NANOSLEEP.SYNCS 0x989680 ;  /* 0x009896800000895d */ /* 0x004fea0003900000 */
[----:B------:R-:W2:Y:S02]  /*8d10*/  @!P0 SYNCS.PHASECHK.TRANS64 P0, [R2+URZ+0x30], R5 ;  /* 0x00003005020085a7 */ /* 0x000ea400080010ff */
[----:B--2---:R-:W-:Y:S05]  /*8d20*/  @!P0 BRA `(.L_x_152) ;  /* 0xfffffffc00f08947 */ /* 0x004fea000383ffff */
[----:B------:R-:W-:Y:S05]  /*8d30*/  BRA `(.L_x_26) ;  /* 0xffffff8c00407947 */ /* 0x000fea000383ffff */
.L_x_34:
[----:B-1----:R-:W-:-:S07]  /*8d40*/  MOV R2, UR33 ;  /* 0x0000002100027c02 */ /* 0x002fce0008000f00 */
.L_x_153:
[----:B-1----:R1:W2:Y:S02]  /*8d50*/  SYNCS.PHASECHK.TRANS64.TRYWAIT P0, [R2+URZ+0x30], R5 ;  /* 0x00003005020075a7 */ /* 0x0022a400080011ff */
[----:B--2---:R-:W-:Y:S05]  /*8d60*/  @!P0 NANOSLEEP.SYNCS 0x989680 ;  /* 0x009896800000895d */ /* 0x004fea0003900000 */
[----:B------:R-:W2:Y:S02]  /*8d70*/  @!P0 SYNCS.PHASECHK.TRANS64 P0, [R2+URZ+0x30], R5 ;  /* 0x00003005020085a7 */ /* 0x000ea400080010ff */
[----:B--2---:R-:W-:Y:S05]  /*8d80*/  @!P0 BRA `(.L_x_153) ;  /* 0xfffffffc00f08947 */ /* 0x004fea000383ffff */
[----:B------:R-:W-:Y:S05]  /*8d90*/  BRA `(.L_x_33) ;  /* 0xffffff9000287947 */ /* 0x000fea000383ffff */
.L_x_39:
[----:B-1----:R1:W2:Y:S02]  /*8da0*/  SYNCS.PHASECHK.TRANS64.TRYWAIT P0, [R2+URZ+0xb0], R3 ;  /* 0x0000b003020075a7 */ /* 0x0022a400080011ff */
[----:B--2---:R-:W-:Y:S05]  /*8db0*/  @!P0 NANOSLEEP.SYNCS 0x989680 ;  /* 0x009896800000895d */ /* 0x004fea0003900000 */
[----:B------:R-:W2:Y:S02]  /*8dc0*/  @!P0 SYNCS.PHASECHK.TRANS64 P0, [R2+URZ+0xb0], R3 ;  /* 0x0000b003020085a7 */ /* 0x000ea400080010ff */
[----:B--2---:R-:W-:Y:S05]  /*8dd0*/  @!P0 BRA `(.L_x_39) ;  /* 0xfffffffc00f08947 */ /* 0x004fea000383ffff */
[----:B------:R-:W-:Y:S05]  /*8de0*/  BRA `(.L_x_154) ;  /* 0xffffff9000f07947 */ /* 0x000fea000383ffff */
.L_x_43:
[----:B---3--:R-:W-:-:S07]  /*8df0*/  MOV R0, UR4 ;  /* 0x0000000400007c02 */ /* 0x008fce0008000f00 */
.L_x_155:
[----:B-1----:R1:W2:Y:S02]  /*8e00*/  SYNCS.PHASECHK.TRANS64.TRYWAIT P0, [R0+URZ], R3 ;  /* 0x00000003000075a7 */ /* 0x0022a400080011ff */
[----:B--2---:R-:W-:Y:S05]  /*8e10*/  @!P0 NANOSLEEP.SYNCS 0x989680 ;  /* 0x009896800000895d */ /* 0x004fea0003900000 */
[----:B------:R-:W2:Y:S02]  /*8e20*/  @!P0 SYNCS.PHASECHK.TRANS64 P0, [R0+URZ], R3 ;  /* 0x00000003000085a7 */ /* 0x000ea400080010ff */
[----:B--2---:R-:W-:Y:S05]  /*8e30*/  @!P0 BRA `(.L_x_155) ;  /* 0xfffffffc00f08947 */ /* 0x004fea000383ffff */
[----:B------:R-:W-:Y:S05]  /*8e40*/  BRA `(.L_x_156) ;  /* 0xffffff9800607947 */ /* 0x000fea000383ffff */
.L_x_44:
[----:B---3--:R-:W-:-:S07]  /*8e50*/  MOV R0, UR4 ;  /* 0x0000000400007c02 */ /* 0x008fce0008000f00 */
.L_x_157:
[----:B-1----:R1:W2:Y:S02]  /*8e60*/  SYNCS.PHASECHK.TRANS64.TRYWAIT P0, [R0+URZ], R3 ;  /* 0x00000003000075a7 */ /* 0x0022a400080011ff */
[----:B--2---:R-:W-:Y:S05]  /*8e70*/  @!P0 NANOSLEEP.SYNCS 0x989680 ;  /* 0x009896800000895d */ /* 0x004fea0003900000 */
[----:B------:R-:W2:Y:S02]  /*8e80*/  @!P0 SYNCS.PHASECHK.TRANS64 P0, [R0+URZ], R3 ;  /* 0x00000003000085a7 */ /* 0x000ea400080010ff */
[----:B--2---:R-:W-:Y:S05]  /*8e90*/  @!P0 BRA `(.L_x_157) ;  /* 0xfffffffc00f08947 */ /* 0x004fea000383ffff */
[----:B------:R-:W-:Y:S05]  /*8ea0*/  BRA `(.L_x_158) ;  /* 0xffffff98006c7947 */ /* 0x000fea000383ffff */
.L_x_45:
[----:B---3--:R-:W-:-:S07]  /*8eb0*/  MOV R0, UR4 ;  /* 0x0000000400007c02 */ /* 0x008fce0008000f00 */
.L_x_159:
[----:B-1----:R1:W2:Y:S02]  /*8ec0*/  SYNCS.PHASECHK.TRANS64.TRYWAIT P0, [R0+URZ], R3 ;  /* 0x00000003000075a7 */ /* 0x0022a400080011ff */
[----:B--2---:R-:W-:Y:S05]  /*8ed0*/  @!P0 NANOSLEEP.SYNCS 0x989680 ;  /* 0x009896800000895d */ /* 0x004fea0003900000 */
[----:B------:R-:W2:Y:S02]  /*8ee0*/  @!P0 SYNCS.PHASECHK.TRANS64 P0, [R0+URZ], R3 ;  /* 0x00000003000085a7 */ /* 0x000ea400080010ff */
[----:B--2---:R-:W-:Y:S05]  /*8ef0*/  @!P0 BRA `(.L_x_159) ;  /* 0xfffffffc00f08947 */ /* 0x004fea000383ffff */
[----:B------:R-:W-:Y:S05]  /*8f00*/  BRA `(.L_x_160) ;  /* 0xffffff9800787947 */ /* 0x000fea000383ffff */
.L_x_46:
[----:B---3--:R-:W-:-:S07]  /*8f10*/  MOV R0, UR4 ;  /* 0x0000000400007c02 */ /* 0x008fce0008000f00 */
.L_x_161:
[----:B-1----:R1:W2:Y:S02]  /*8f20*/  SYNCS.PHASECHK.TRANS64.TRYWAIT P0, [R0+URZ], R3 ;  /* 0x00000003000075a7 */ /* 0x0022a400080011ff */
[----:B--2---:R-:W-:Y:S05]  /*8f30*/  @!P0 NANOSLEEP.SYNCS 0x989680 ;  /* 0x009896800000895d */ /* 0x004fea0003900000 */
[----:B------:R-:W2:Y:S02]  /*8f40*/  @!P0 SYNCS.PHASECHK.TRANS64 P0, [R0+URZ], R3 ;  /* 0x00000003000085a7 */ /* 0x000ea400080010ff */
[----:B--2---:R-:W-:Y:S05]  /*8f50*/  @!P0 BRA `(.L_x_161) ;  /* 0xfffffffc00f08947 */ /* 0x004fea000383ffff */
[----:B------:R-:W-:Y:S05]  /*8f60*/  BRA `(.L_x_162) ;  /* 0xffffff9800847947 */ /* 0x000fea000383ffff */
.L_x_47:
[----:B---3--:R-:W-:-:S07]  /*8f70*/  MOV R0, UR4 ;  /* 0x0000000400007c02 */ /* 0x008fce0008000f00 */
.L_x_163:
[----:B-1----:R1:W2:Y:S02]  /*8f80*/  SYNCS.PHASECHK.TRANS64.TRYWAIT P0, [R0+URZ], R3 ;  /* 0x00000003000075a7 */ /* 0x0022a400080011ff */
[----:B--2---:R-:W-:Y:S05]  /*8f90*/  @!P0 NANOSLEEP.SYNCS 0x989680 ;  /* 0x009896800000895d */ /* 0x004fea0003900000 */
[----:B------:R-:W2:Y:S02]  /*8fa0*/  @!P0 SYNCS.PHASECHK.TRANS64 P0, [R0+URZ], R3 ;  /* 0x00000003000085a7 */ /* 0x000ea400080010ff */
[----:B--2---:R-:W-:Y:S05]  /*8fb0*/  @!P0 BRA `(.L_x_163) ;  /* 0xfffffffc00f08947 */ /* 0x004fea000383ffff */
[----:B------:R-:W-:Y:S05]  /*8fc0*/  BRA `(.L_x_164) ;  /* 0xffffff9800907947 */ /* 0x000fea000383ffff */
.L_x_50:
[----:B-1----:R1:W2:Y:S02]  /*8fd0*/  SYNCS.PHASECHK.TRANS64.TRYWAIT P0, [R0+URZ+0x110], R5 ;  /* 0x00011005000075a7 */ /* 0x0022a400080011ff */
[----:B--2---:R-:W-:Y:S05]  /*8fe0*/  @!P0 NANOSLEEP.SYNCS 0x989680 ;  /* 0x009896800000895d */ /* 0x004fea0003900000 */
[----:B------:R-:W2:Y:S02]  /*8ff0*/  @!P0 SYNCS.PHASECHK.TRANS64 P0, [R0+URZ+0x110], R5 ;  /* 0x00011005000085a7 */ /* 0x000ea400080010ff */
[----:B--2---:R-:W-:Y:S05]  /*9000*/  @!P0 BRA `(.L_x_50) ;  /* 0xfffffffc00f08947 */ /* 0x004fea000383ffff */
[----:B------:R-:W-:Y:S05]  /*9010*/  BRA `(.L_x_165) ;  /* 0xffffff9800f07947 */ /* 0x000fea000383ffff */
.L_x_51:
[----:B------:R-:W-:-:S07]  /*9020*/  MOV R0, UR5 ;  /* 0x0000000500007c02 */ /* 0x000fce0008000f00 */
.L_x_166:
[----:B-1----:R1:W2:Y:S02]  /*9030*/  SYNCS.PHASECHK.TRANS64.TRYWAIT P0, [R0+URZ+0xc0], R7 ;  /* 0x0000c007000075a7 */ /* 0x0022a400080011ff */
[----:B--2---:R-:W-:Y:S05]  /*9040*/  @!P0 NANOSLEEP.SYNCS 0x989680 ;  /* 0x009896800000895d */ /* 0x004fea0003900000 */
[----:B------:R-:W2:Y:S02]  /*9050*/  @!P0 SYNCS.PHASECHK.TRANS64 P0, [R0+URZ+0xc0], R7 ;  /* 0x0000c007000085a7 */ /* 0x000ea400080010ff */
[----:B--2---:R-:W-:Y:S05]  /*9060*/  @!P0 BRA `(.L_x_166) ;  /* 0xfffffffc00f08947 */ /* 0x004fea000383ffff */
[----:B------:R-:W-:Y:S05]  /*9070*/  BRA `(.L_x_167) ;  /* 0xffffff9c00007947 */ /* 0x000fea000383ffff */
.L_x_52:
[----:B-1----:R1:W2:Y:S02]  /*9080*/  SYNCS.PHASECHK.TRANS64.TRYWAIT P1, [R0+URZ+0xb0], R5 ;  /* 0x0000b005000075a7 */ /* 0x0022a400080211ff */
[----:B--2---:R-:W-:Y:S05]  /*9090*/  @!P1 NANOSLEEP.SYNCS 0x989680 ;  /* 0x009896800000995d */ /* 0x004fea0003900000 */
[----:B------:R-:W2:Y:S02]  /*90a0*/  @!P1 SYNCS.PHASECHK.TRANS64 P1, [R0+URZ+0xb0], R5 ;  /* 0x0000b005000095a7 */ /* 0x000ea400080210ff */
[----:B--2---:R-:W-:Y:S05]  /*90b0*/  @!P1 BRA `(.L_x_52) ;  /* 0xfffffffc00f09947 */ /* 0x004fea000383ffff */
[----:B------:R-:W-:Y:S05]  /*90c0*/  BRA `(.L_x_168) ;  /* 0xffffff9c00307947 */ /* 0x000fea000383ffff */
.L_x_55:
[----:B------:R-:W-:-:S07]  /*90d0*/  MOV R0, UR5 ;  /* 0x0000000500007c02 */ /* 0x000fce0008000f00 */
.L_x_169:
[----:B-1----:R1:W2:Y:S02]  /*90e0*/  SYNCS.PHASECHK.TRANS64.TRYWAIT P0, [R0+URZ+0xc0], R3 ;  /* 0x0000c003000075a7 */ /* 0x0022a400080011ff */
[----:B--2---:R-:W-:Y:S05]  /*90f0*/  @!P0 NANOSLEEP.SYNCS 0x989680 ;  /* 0x009896800000895d */ /* 0x004fea0003900000 */
[----:B------:R-:W2:Y:S02]  /*9100*/  @!P0 SYNCS.PHASECHK.TRANS64 P0, [R0+URZ+0xc0], R3 ;  /* 0x0000c003000085a7 */ /* 0x000ea400080010ff */
[----:B--2---:R-:W-:Y:S05]  /*9110*/  @!P0 BRA `(.L_x_169) ;  /* 0xfffffffc00f08947 */ /* 0x004fea000383ffff */
[----:B------:R-:W-:Y:S05]  /*9120*/  BRA `(.L_x_54) ;  /* 0xffffff9c00847947 */ /* 0x000fea000383ffff */
.L_x_64:
[----:B-1----:R-:W-:-:S04]  /*9130*/  MOV R4, UR6 ;  /* 0x0000000600047c02 */ /* 0x002fc80008000f00 */
[----:B------:R1:W2:Y:S03]  /*9140*/  SYNCS.PHASECHK.TRANS64.TRYWAIT P0, [R4+URZ+0x8], R5 ;  /* 0x00000805040075a7 */ /* 0x0002a600080011ff */
[----:B--2---:R-:W-:Y:S05]  /*9150*/  @!P0 NANOSLEEP.SYNCS 0x989680 ;  /* 0x009896800000895d */ /* 0x004fea0003900000 */
[----:B------:R-:W2:Y:S02]  /*9160*/  @!P0 SYNCS.PHASECHK.TRANS64 P0, [R4+URZ+0x8], R5 ;  /* 0x00000805040085a7 */ /* 0x000ea400080010ff */
[----:B--2---:R-:W-:Y:S05]  /*9170*/  @!P0 BRA `(.L_x_64) ;  /* 0xfffffffc00ec8947 */ /* 0x004fea000383ffff */
[----:B------:R-:W-:Y:S05]  /*9180*/  BRA `(.L_x_63) ;  /* 0xffffffa000387947 */ /* 0x000fea000383ffff */
.L_x_66:
[----:B------:R-:W-:Y:S01]  /*9190*/  BSSY B0, `(.L_x_170) ;  /* 0x0000006000007945 */ /* 0x000fe20003800000 */
[----:B------:R-:W-:-:S07]  /*91a0*/  MOV R15, 0xffffffff ;  /* 0xffffffff000f7802 */ /* 0x000fce0000000f00 */
[----:B-1---5:R-:W-:Y:S05]  /*91b0*/  WARPSYNC.COLLECTIVE R15, `(.L_x_171) ;  /* 0x000000000f0c7348 */ /* 0x022fea0003c00000 */
[----:B------:R-:W-:Y:S02]  /*91c0*/  ELECT P6, UR79, PT ;  /* 0x00000000004f782f */ /* 0x000fe400038c0000 */
[----:B------:R-:W-:Y:S01]  /*91d0*/  MOV R14, UR79 ;  /* 0x0000004f000e7c02 */ /* 0x000fe20008000f00 */
[----:B-1---5:R-:W-:Y:S10]  /*91e0*/  ENDCOLLECTIVE ;  /* 0x000000000000791b */ /* 0x022ff40003800000 */
.L_x_171:
[----:B------:R-:W-:Y:S05]  /*91f0*/  BSYNC B0 ;  /* 0x0000000000007941 */ /* 0x000fea0003800000 */
.L_x_170:
[----:B------:R-:W-:Y:S05]  /*9200*/  BRA `(.L_x_172) ;  /* 0xffffffa000687947 */ /* 0x000fea000383ffff */
.L_x_68:
[----:B-1----:R-:W-:-:S04]  /*9210*/  MOV R2, UR6 ;  /* 0x0000000600027c02 */ /* 0x002fc80008000f00 */
[----:B------:R1:W2:Y:S03]  /*9220*/  SYNCS.PHASECHK.TRANS64.TRYWAIT P0, [R2+URZ+0x8], R3 ;  /* 0x00000803020075a7 */ /* 0x0002a600080011ff */
[----:B--2---:R-:W-:Y:S05]  /*9230*/  @!P0 NANOSLEEP.SYNCS 0x989680 ;  /* 0x009896800000895d */ /* 0x004fea0003900000 */
[----:B------:R-:W2:Y:S02]  /*9240*/  @!P0 SYNCS.PHASECHK.TRANS64 P0, [R2+URZ+0x8], R3 ;  /* 0x00000803020085a7 */ /* 0x000ea400080010ff */
[----:B--2---:R-:W-:Y:S05]  /*9250*/  @!P0 BRA `(.L_x_68) ;  /* 0xfffffffc00ec8947 */ /* 0x004fea000383ffff */
[----:B------:R-:W-:Y:S05]  /*9260*/  BRA `(.L_x_67) ;  /* 0xffffffa0006c7947 */ /* 0x000fea000383ffff */
.L_x_69:
[----:B-1----:R1:W2:Y:S02]  /*9270*/  SYNCS.PHASECHK.TRANS64.TRYWAIT P0, [R0+URZ+0xb0], R5 ;  /* 0x0000b005000075a7 */ /* 0x0022a400080011ff */
[----:B--2---:R-:W-:Y:S05]  /*9280*/  @!P0 NANOSLEEP.SYNCS 0x989680 ;  /* 0x009896800000895d */ /* 0x004fea0003900000 */
[----:B------:R-:W2:Y:S02]  /*9290*/  @!P0 SYNCS.PHASECHK.TRANS64 P0, [R0+URZ+0xb0], R5 ;  /* 0x0000b005000085a7 */ /* 0x000ea400080010ff */
[----:B--2---:R-:W-:Y:S05]  /*92a0*/  @!P0 BRA `(.L_x_69) ;  /* 0xfffffffc00f08947 */ /* 0x004fea000383ffff */
[----:B------:R-:W-:Y:S05]  /*92b0*/  BRA `(.L_x_173) ;  /* 0xffffffa400787947 */ /* 0x000fea000383ffff */
.L_x_71:
[----:B------:R-:W-:-:S07]  /*92c0*/  MOV R0, UR8 ;  /* 0x0000000800007c02 */ /* 0x000fce0008000f00 */
.L_x_174:
[----:B-1----:R1:W2:Y:S02]  /*92d0*/  SYNCS.PHASECHK.TRANS64.TRYWAIT P0, [R0+URZ+0xf0], R5 ;  /* 0x0000f005000075a7 */ /* 0x0022a400080011ff */
[----:B--2---:R-:W-:Y:S05]  /*92e0*/  @!P0 NANOSLEEP.SYNCS 0x989680 ;  /* 0x009896800000895d */ /* 0x004fea0003900000 */
[----:B------:R-:W2:Y:S02]  /*92f0*/  @!P0 SYNCS.PHASECHK.TRANS64 P0, [R0+URZ+0xf0], R5 ;  /* 0x0000f005000085a7 */ /* 0x000ea400080010ff */
[----:B--2---:R-:W-:Y:S05]  /*9300*/  @!P0 BRA `(.L_x_174) ;  /* 0xfffffffc00f08947 */ /* 0x004fea000383ffff */
[----:B------:R-:W-:Y:S05]  /*9310*/  BRA `(.L_x_175) ;  /* 0xffffffa400c47947 */ /* 0x000fea000383ffff */
.L_x_74:
[----:B------:R-:W-:Y:S07]  /*9320*/  MOV R0, UR14 ;  /* 0x0000000e00007c02 */ /* 0x000fee0008000f00 */
.L_x_176:
[----:B-1----:R1:W2:Y:S02]  /*9330*/  SYNCS.PHASECHK.TRANS64.TRYWAIT P0, [R0+URZ], R5 ;  /* 0x00000005000075a7 */ /* 0x0022a400080011ff */
[----:B--2---:R-:W-:Y:S05]  /*9340*/  @!P0 NANOSLEEP.SYNCS 0x989680 ;  /* 0x009896800000895d */ /* 0x004fea0003900000 */
[----:B------:R-:W2:Y:S02]  /*9350*/  @!P0 SYNCS.PHASECHK.TRANS64 P0, [R0+URZ], R5 ;  /* 0x00000005000085a7 */ /* 0x000ea400080010ff */
[----:B--2---:R-:W-:Y:S05]  /*9360*/  @!P0 BRA `(.L_x_176) ;  /* 0xfffffffc00f08947 */ /* 0x004fea000383ffff */
[----:B------:R-:W-:Y:S05]  /*9370*/  BRA `(.L_x_73) ;  /* 0xffffffa400d87947 */ /* 0x000fea000383ffff */
.L_x_78:
[----:B-1----:R-:W-:-:S07]  /*9380*/  MOV R0, UR8 ;  /* 0x0000000800007c02 */ /* 0x002fce0008000f00 */
.L_x_177:
[----:B-1----:R1:W2:Y:S02]  /*9390*/  SYNCS.PHASECHK.TRANS64.TRYWAIT P0, [R0+URZ], R3 ;  /* 0x00000003000075a7 */ /* 0x0022a400080011ff */
[----:B--2---:R-:W-:Y:S05]  /*93a0*/  @!P0 NANOSLEEP.SYNCS 0x989680 ;  /* 0x009896800000895d */ /* 0x004fea0003900000 */
[----:B------:R-:W2:Y:S02]  /*93b0*/  @!P0 SYNCS.PHASECHK.TRANS64 P0, [R0+URZ], R3 ;  /* 0x00000003000085a7 */ /* 0x000ea400080010ff */
[----:B--2---:R-:W-:Y:S05]  /*93c0*/  @!P0 BRA `(.L_x_177) ;  /* 0xfffffffc00f08947 */ /* 0x004fea000383ffff */
[----:B------:R-:W-:Y:S05]  /*93d0*/  BRA `(.L_x_178) ;  /* 0xffffffac001c7947 */ /* 0x000fea000383ffff */
.L_x_79:
[----:B------:R-:W-:-:S07]  /*93e0*/  MOV R0, UR8 ;  /* 0x0000000800007c02 */ /* 0x000fce0008000f00 */
.L_x_179:
[----:B-1----:R1:W2:Y:S02]  /*93f0*/  SYNCS.PHASECHK.TRANS64.TRYWAIT P0, [R0+URZ], R3 ;  /* 0x00000003000075a7 */ /* 0x0022a400080011ff */
[----:B--2---:R-:W-:Y:S05]  /*9400*/  @!P0 NANOSLEEP.SYNCS 0x989680 ;  /* 0x009896800000895d */ /* 0x004fea0003900000 */
[----:B------:R-:W2:Y:S02]  /*9410*/  @!P0 SYNCS.PHASECHK.TRANS64 P0, [R0+URZ], R3 ;  /* 0x00000003000085a7 */ /* 0x000ea400080010ff */
[----:B--2---:R-:W-:Y:S05]  /*9420*/  @!P0 BRA `(.L_x_179) ;  /* 0xfffffffc00f08947 */ /* 0x004fea000383ffff */
[----:B------:R-:W-:Y:S05]  /*9430*/  BRA `(.L_x_180) ;  /* 0xffffffac00287947 */ /* 0x000fea000383ffff */
.L_x_80:
[----:B------:R-:W-:-:S07]  /*9440*/  MOV R0, UR8 ;  /* 0x0000000800007c02 */ /* 0x000fce0008000f00 */
.L_x_181:
[----:B-1----:R1:W2:Y:S02]  /*9450*/  SYNCS.PHASECHK.TRANS64.TRYWAIT P0, [R0+URZ], R3 ;  /* 0x00000003000075a7 */ /* 0x0022a400080011ff */
[----:B--2---:R-:W-:Y:S05]  /*9460*/  @!P0 NANOSLEEP.SYNCS 0x989680 ;  /* 0x009896800000895d */ /* 0x004fea0003900000 */
[----:B------:R-:W2:Y:S02]  /*9470*/  @!P0 SYNCS.PHASECHK.TRANS64 P0, [R0+URZ], R3 ;  /* 0x00000003000085a7 */ /* 0x000ea400080010ff */
[----:B--2---:R-:W-:Y:S05]  /*9480*/  @!P0 BRA `(.L_x_181) ;  /* 0xfffffffc00f08947 */ /* 0x004fea000383ffff */
[----:B------:R-:W-:Y:S05]  /*9490*/  BRA `(.L_x_182) ;  /* 0xffffffac00347947 */ /* 0x000fea000383ffff */
.L_x_83:
[----:B------:R-:W-:-:S07]  /*94a0*/  MOV R0, UR7 ;  /* 0x0000000700007c02 */ /* 0x000fce0008000f00 */
.L_x_183:
[----:B-1----:R1:W2:Y:S02]  /*94b0*/  SYNCS.PHASECHK.TRANS64.TRYWAIT P1, [R0+URZ+0x130], R3 ;  /* 0x00013003000075a7 */ /* 0x0022a400080211ff */
[----:B--2---:R-:W-:Y:S05]  /*94c0*/  @!P1 NANOSLEEP.SYNCS 0x989680 ;  /* 0x009896800000995d */ /* 0x004fea0003900000 */
[----:B------:R-:W2:Y:S02]  /*94d0*/  @!P1 SYNCS.PHASECHK.TRANS64 P1, [R0+URZ+0x130], R3 ;  /* 0x00013003000095a7 */ /* 0x000ea400080210ff */
[----:B--2---:R-:W-:Y:S05]  /*94e0*/  @!P1 BRA `(.L_x_183) ;  /* 0xfffffffc00f09947 */ /* 0x004fea000383ffff */
[----:B------:R-:W-:Y:S05]  /*94f0*/  BRA `(.L_x_184) ;  /* 0xffffffac00807947 */ /* 0x000fea000383ffff */
.L_x_88:
[----:B--2---:R2:W4:Y:S02]  /*9500*/  SYNCS.PHASECHK.TRANS64.TRYWAIT P0, [R0+URZ+0xb0], R3 ;  /* 0x0000b003000075a7 */ /* 0x00452400080011ff */
[----:B----4-:R-:W-:Y:S05]  /*9510*/  @!P0 NANOSLEEP.SYNCS 0x989680 ;  /* 0x009896800000895d */ /* 0x010fea0003900000 */
[----:B------:R-:W4:Y:S02]  /*9520*/  @!P0 SYNCS.PHASECHK.TRANS64 P0, [R0+URZ+0xb0], R3 ;  /* 0x0000b003000085a7 */ /* 0x000f2400080010ff */
[----:B----4-:R-:W-:Y:S05]  /*9530*/  @!P0 BRA `(.L_x_88) ;  /* 0xfffffffc00f08947 */ /* 0x010fea000383ffff */
[----:B------:R-:W-:Y:S05]  /*9540*/  BRA `(.L_x_185) ;  /* 0xffffffb000947947 */ /* 0x000fea000383ffff */
.L_x_91:
[----:B------:R-:W-:Y:S07]  /*9550*/  MOV R0, UR7 ;  /* 0x0000000700007c02 */ /* 0x000fee0008000f00 */
.L_x_186:
[----:B--2---:R2:W4:Y:S02]  /*9560*/  SYNCS.PHASECHK.TRANS64.TRYWAIT P0, [R0+URZ+0xa8], R3 ;  /* 0x0000a803000075a7 */ /* 0x00452400080011ff */
[----:B----4-:R-:W-:Y:S05]  /*9570*/  @!P0 NANOSLEEP.SYNCS 0x989680 ;  /* 0x009896800000895d */ /* 0x010fea0003900000 */
[----:B------:R-:W4:Y:S02]  /*9580*/  @!P0 SYNCS.PHASECHK.TRANS64 P0, [R0+URZ+0xa8], R3 ;  /* 0x0000a803000085a7 */ /* 0x000f2400080010ff */
[----:B----4-:R-:W-:Y:S05]  /*9590*/  @!P0 BRA `(.L_x_186) ;  /* 0xfffffffc00f08947 */ /* 0x010fea000383ffff */
[----:B------:R-:W-:Y:S05]  /*95a0*/  BRA `(.L_x_90) ;  /* 0xffffffb400747947 */ /* 0x000fea000383ffff */
.L_x_94:
[----:B------:R-:W-:Y:S07]  /*95b0*/  MOV R3, UR7 ;  /* 0x0000000700037c02 */ /* 0x000fee0008000f00 */
.L_x_187:
[----:B-1----:R1:W2:Y:S02]  /*95c0*/  SYNCS.PHASECHK.TRANS64.TRYWAIT P0, [R3+URZ+0x80], R12 ;  /* 0x0000800c030075a7 */ /* 0x0022a400080011ff */
[----:B--2---:R-:W-:Y:S05]  /*95d0*/  @!P0 NANOSLEEP.SYNCS 0x989680 ;  /* 0x009896800000895d */ /* 0x004fea0003900000 */
[----:B------:R-:W2:Y:S02]  /*95e0*/  @!P0 SYNCS.PHASECHK.TRANS64 P0, [R3+URZ+0x80], R12 ;  /* 0x0000800c030085a7 */ /* 0x000ea400080010ff */
[----:B--2---:R-:W-:Y:S05]  /*95f0*/  @!P0 BRA `(.L_x_187) ;  /* 0xfffffffc00f08947 */ /* 0x004fea000383ffff */
[----:B------:R-:W-:Y:S05]  /*9600*/  BRA `(.L_x_188) ;  /* 0xffffffb400ec7947 */ /* 0x000fea000383ffff */
.L_x_95:
[----:B-1----:R-:W-:Y:S07]  /*9610*/  MOV R3, UR7 ;  /* 0x0000000700037c02 */ /* 0x002fee0008000f00 */
.L_x_189:
[----:B-1----:R1:W2:Y:S02]  /*9620*/  SYNCS.PHASECHK.TRANS64.TRYWAIT P0, [R3+URZ+0x88], R12 ;  /* 0x0000880c030075a7 */ /* 0x0022a400080011ff */
[----:B--2---:R-:W-:Y:S05]  /*9630*/  @!P0 NANOSLEEP.SYNCS 0x989680 ;  /* 0x009896800000895d */ /* 0x004fea0003900000 */
[----:B------:R-:W2:Y:S02]  /*9640*/  @!P0 SYNCS.PHASECHK.TRANS64 P0, [R3+URZ+0x88], R12 ;  /* 0x0000880c030085a7 */ /* 0x000ea400080010ff */
[----:B--2---:R-:W-:Y:S05]  /*9650*/  @!P0 BRA `(.L_x_189) ;  /* 0xfffffffc00f08947 */ /* 0x004fea000383ffff */
[----:B------:R-:W-:Y:S05]  /*9660*/  BRA `(.L_x_190) ;  /* 0xffffffb800487947 */ /* 0x000fea000383ffff */
.L_x_96:
[----:B-1----:R-:W-:Y:S07]  /*9670*/  MOV R3, UR7 ;  /* 0x0000000700037c02 */ /* 0x002fee0008000f00 */
.L_x_191:
[----:B-1----:R1:W2:Y:S02]  /*9680*/  SYNCS.PHASECHK.TRANS64.TRYWAIT P0, [R3+URZ+0x90], R12 ;  /* 0x0000900c030075a7 */ /* 0x0022a400080011ff */
[----:B--2---:R-:W-:Y:S05]  /*9690*/  @!P0 NANOSLEEP.SYNCS 0x989680 ;  /* 0x009896800000895d */ /* 0x004fea0003900000 */
[----:B------:R-:W2:Y:S02]  /*96a0*/  @!P0 SYNCS.PHASECHK.TRANS64 P0, [R3+URZ+0x90], R12 ;  /* 0x0000900c030085a7 */ /* 0x000ea400080010ff */
[----:B--2---:R-:W-:Y:S05]  /*96b0*/  @!P0 BRA `(.L_x_191) ;  /* 0xfffffffc00f08947 */ /* 0x004fea000383ffff */
[----:B------:R-:W-:Y:S05]  /*96c0*/  BRA `(.L_x_192) ;  /* 0xffffffb800a47947 */ /* 0x000fea000383ffff */
.L_x_97:
[----:B------:R-:W-:Y:S07]  /*96d0*/  MOV R3, UR7 ;  /* 0x0000000700037c02 */ /* 0x000fee0008000f00 */
.L_x_193:
[----:B-1----:R1:W2:Y:S02]  /*96e0*/  SYNCS.PHASECHK.TRANS64.TRYWAIT P0, [R3+URZ+0x98], R12 ;  /* 0x0000980c030075a7 */ /* 0x0022a400080011ff */
[----:B--2---:R-:W-:Y:S05]  /*96f0*/  @!P0 NANOSLEEP.SYNCS 0x989680 ;  /* 0x009896800000895d */ /* 0x004fea0003900000 */
[----:B------:R-:W2:Y:S02]  /*9700*/  @!P0 SYNCS.PHASECHK.TRANS64 P0, [R3+URZ+0x98], R12 ;  /* 0x0000980c030085a7 */ /* 0x000ea400080010ff */
[----:B--2---:R-:W-:Y:S05]  /*9710*/  @!P0 BRA `(.L_x_193) ;  /* 0xfffffffc00f08947 */ /* 0x004fea000383ffff */
[----:B------:R-:W-:Y:S05]  /*9720*/  BRA `(.L_x_194) ;  /* 0xffffffbc00447947 */ /* 0x000fea000383ffff */
.L_x_99:
[----:B------:R-:W-:-:S07]  /*9730*/  MOV R0, UR7 ;  /* 0x0000000700007c02 */ /* 0x000fce0008000f00 */
.L_x_195:
[----:B-1----:R1:W4:Y:S02]  /*9740*/  SYNCS.PHASECHK.TRANS64.TRYWAIT P0, [R0+URZ+0x80], R3 ;  /* 0x00008003000075a7 */ /* 0x00232400080011ff */
[----:B----4-:R-:W-:Y:S05]  /*9750*/  @!P0 NANOSLEEP.SYNCS 0x989680 ;  /* 0x009896800000895d */ /* 0x010fea0003900000 */
[----:B------:R-:W4:Y:S02]  /*9760*/  @!P0 SYNCS.PHASECHK.TRANS64 P0, [R0+URZ+0x80], R3 ;  /* 0x00008003000085a7 */ /* 0x000f2400080010ff */
[----:B----4-:R-:W-:Y:S05]  /*9770*/  @!P0 BRA `(.L_x_195) ;  /* 0xfffffffc00f08947 */ /* 0x010fea000383ffff */
[----:B------:R-:W-:Y:S05]  /*9780*/  BRA `(.L_x_196) ;  /* 0xffffffbc00cc7947 */ /* 0x000fea000383ffff */
.L_x_100:
[----:B-1----:R-:W-:-:S07]  /*9790*/  MOV R0, UR7 ;  /* 0x0000000700007c02 */ /* 0x002fce0008000f00 */
.L_x_197:
[----:B-1----:R1:W4:Y:S02]  /*97a0*/  SYNCS.PHASECHK.TRANS64.TRYWAIT P0, [R0+URZ+0x88], R3 ;  /* 0x00008803000075a7 */ /* 0x00232400080011ff */
[----:B----4-:R-:W-:Y:S05]  /*97b0*/  @!P0 NANOSLEEP.SYNCS 0x989680 ;  /* 0x009896800000895d */ /* 0x010fea0003900000 */
[----:B------:R-:W4:Y:S02]  /*97c0*/  @!P0 SYNCS.PHASECHK.TRANS64 P0, [R0+URZ+0x88], R3 ;  /* 0x00008803000085a7 */ /* 0x000f2400080010ff */
[----:B----4-:R-:W-:Y:S05]  /*97d0*/  @!P0 BRA `(.L_x_197) ;  /* 0xfffffffc00f08947 */ /* 0x010fea000383ffff */
[----:B------:R-:W-:Y:S05]  /*97e0*/  BRA `(.L_x_198) ;  /* 0xffffffbc00bc7947 */ /* 0x000fea000383ffff */
.L_x_101:
[----:B-1----:R-:W-:-:S07]  /*97f0*/  MOV R0, UR7 ;  /* 0x0000000700007c02 */ /* 0x002fce0008000f00 */
.L_x_199:
[----:B-1----:R1:W4:Y:S02]  /*9800*/  SYNCS.PHASECHK.TRANS64.TRYWAIT P0, [R0+URZ+0x90], R3 ;  /* 0x00009003000075a7 */ /* 0x00232400080011ff */
[----:B----4-:R-:W-:Y:S05]  /*9810*/  @!P0 NANOSLEEP.SYNCS 0x989680 ;  /* 0x009896800000895d */ /* 0x010fea0003900000 */
[----:B------:R-:W4:Y:S02]  /*9820*/  @!P0 SYNCS.PHASECHK.TRANS64 P0, [R0+URZ+0x90], R3 ;  /* 0x00009003000085a7 */ /* 0x000f2400080010ff */
[----:B----4-:R-:W-:Y:S05]  /*9830*/  @!P0 BRA `(.L_x_199) ;  /* 0xfffffffc00f08947 */ /* 0x010fea000383ffff */
[----:B------:R-:W-:Y:S05]  /*9840*/  BRA `(.L_x_200) ;  /* 0xffffffbc00ac7947 */ /* 0x000fea000383ffff */
.L_x_103:
[----:B--2---:R2:W3:Y:S02]  /*9850*/  SYNCS.PHASECHK.TRANS64.TRYWAIT P0, [R0+URZ+0xb0], R3 ;  /* 0x0000b003000075a7 */ /* 0x0044e400080011ff */
[----:B---3--:R-:W-:Y:S05]  /*9860*/  @!P0 NANOSLEEP.SYNCS 0x989680 ;  /* 0x009896800000895d */ /* 0x008fea0003900000 */
[----:B------:R-:W3:Y:S02]  /*9870*/  @!P0 SYNCS.PHASECHK.TRANS64 P0, [R0+URZ+0xb0], R3 ;  /* 0x0000b003000085a7 */ /* 0x000ee400080010ff */
[----:B---3--:R-:W-:Y:S05]  /*9880*/  @!P0 BRA `(.L_x_103) ;  /* 0xfffffffc00f08947 */ /* 0x008fea000383ffff */
[----:B------:R-:W-:Y:S05]  /*9890*/  BRA `(.L_x_201) ;  /* 0xffffffc0007c7947 */ /* 0x000fea000383ffff */
.L_x_114:
[----:B-1----:R-:W-:Y:S04]  /*98a0*/  MOV R0, UR48 ;  /* 0x0000003000007c02 */ /* 0x002fe80008000f00 */
[----:B------:R1:W3:Y:S03]  /*98b0*/  SYNCS.PHASECHK.TRANS64.TRYWAIT P1, [R0+URZ+0x60], R5 ;  /* 0x00006005000075a7 */ /* 0x0002e600080211ff */
[----:B---3--:R-:W-:Y:S05]  /*98c0*/  @!P1 NANOSLEEP.SYNCS 0x989680 ;  /* 0x009896800000995d */ /* 0x008fea0003900000 */
[----:B------:R-:W3:Y:S02]  /*98d0*/  @!P1 SYNCS.PHASECHK.TRANS64 P1, [R0+URZ+0x60], R5 ;  /* 0x00006005000095a7 */ /* 0x000ee400080210ff */
[----:B---3--:R-:W-:Y:S05]  /*98e0*/  @!P1 BRA `(.L_x_114) ;  /* 0xfffffffc00ec9947 */ /* 0x008fea000383ffff */
[----:B------:R-:W-:Y:S05]  /*98f0*/  BRA `(.L_x_113) ;  /* 0xffffffcc00847947 */ /* 0x000fea000383ffff */
.L_x_116:
[----:B-1----:R1:W4:Y:S02]  /*9900*/  SYNCS.PHASECHK.TRANS64.TRYWAIT P0, [R74+URZ+0xd0], R3 ;  /* 0x0000d0034a0075a7 */ /* 0x00232400080011ff */
[----:B----4-:R-:W-:Y:S05]  /*9910*/  @!P0 NANOSLEEP.SYNCS 0x989680 ;  /* 0x009896800000895d */ /* 0x010fea0003900000 */
[----:B------:R-:W4:Y:S02]  /*9920*/  @!P0 SYNCS.PHASECHK.TRANS64 P0, [R74+URZ+0xd0], R3 ;  /* 0x0000d0034a0085a7 */ /* 0x000f2400080010ff */
[----:B----4-:R-:W-:Y:S05]  /*9930*/  @!P0 BRA `(.L_x_116) ;  /* 0xfffffffc00f08947 */ /* 0x010fea000383ffff */
[----:B------:R-:W-:Y:S05]  /*9940*/  BRA `(.L_x_115) ;  /* 0xffffffcc00a47947 */ /* 0x000fea000383ffff */
.L_x_125:
[----:B--2---:R2:W3:Y:S02]  /*9950*/  SYNCS.PHASECHK.TRANS64.TRYWAIT P0, [R3+URZ+0x60], R0 ;  /* 0x00006000030075a7 */ /* 0x0044e400080011ff */
[----:B---3--:R-:W-:Y:S05]  /*9960*/  @!P0 NANOSLEEP.SYNCS 0x989680 ;  /* 0x009896800000895d */ /* 0x008fea0003900000 */
[----:B------:R-:W3:Y:S02]  /*9970*/  @!P0 SYNCS.PHASECHK.TRANS64 P0, [R3+URZ+0x60], R0 ;  /* 0x00006000030085a7 */ /* 0x000ee400080010ff */
[----:B---3--:R-:W-:Y:S05]  /*9980*/  @!P0 BRA `(.L_x_125) ;  /* 0xfffffffc00f08947 */ /* 0x008fea000383ffff */
[----:B------:R-:W-:Y:S05]  /*9990*/  BRA `(.L_x_124) ;  /* 0xffffffd400b07947 */ /* 0x000fea000383ffff */
.L_x_133:
[----:B--2---:R2:W3:Y:S02]  /*99a0*/  SYNCS.PHASECHK.TRANS64.TRYWAIT P0, [R83+URZ+0x60], R4 ;  /* 0x00006004530075a7 */ /* 0x0044e400080011ff */
[----:B---3--:R-:W-:Y:S05]  /*99b0*/  @!P0 NANOSLEEP.SYNCS 0x989680 ;  /* 0x009896800000895d */ /* 0x008fea0003900000 */
[----:B------:R-:W3:Y:S02]  /*99c0*/  @!P0 SYNCS.PHASECHK.TRANS64 P0, [R83+URZ+0x60], R4 ;  /* 0x00006004530085a7 */ /* 0x000ee400080010ff */
[----:B---3--:R-:W-:Y:S05]  /*99d0*/  @!P0 BRA `(.L_x_133) ;  /* 0xfffffffc00f08947 */ /* 0x008fea000383ffff */
[----:B------:R-:W-:Y:S05]  /*99e0*/  BRA `(.L_x_132) ;  /* 0xffffffdc00cc7947 */ /* 0x000fea000383ffff */
.L_x_141:
[----:B--2---:R2:W3:Y:S02]  /*99f0*/  SYNCS.PHASECHK.TRANS64.TRYWAIT P0, [R88+URZ+0x60], R3 ;  /* 0x00006003580075a7 */ /* 0x0044e400080011ff */
[----:B---3--:R-:W-:Y:S05]  /*9a00*/  @!P0 NANOSLEEP.SYNCS 0x989680 ;  /* 0x009896800000895d */ /* 0x008fea0003900000 */
[----:B------:R-:W3:Y:S02]  /*9a10*/  @!P0 SYNCS.PHASECHK.TRANS64 P0, [R88+URZ+0x60], R3 ;  /* 0x00006003580085a7 */ /* 0x000ee400080010ff */
[----:B---3--:R-:W-:Y:S05]  /*9a20*/  @!P0 BRA `(.L_x_141) ;  /* 0xfffffffc00f08947 */ /* 0x008fea000383ffff */
[----:B------:R-:W-:Y:S05]  /*9a30*/  BRA `(.L_x_140) ;  /* 0xffffffe400e87947 */ /* 0x000fea000383ffff */
        .weak           $__internal_0_$__cuda_sm10x_tcgen05_guardrail_trap_col_being_dealloced_not_returned_by_alloc
        .type           $__internal_0_$__cuda_sm10x_tcgen05_guardrail_trap_col_being_dealloced_not_returned_by_alloc,@function
        .size           $__internal_0_$__cuda_sm10x_tcgen05_guardrail_trap_col_being_dealloced_not_returned_by_alloc,($__internal_1_$__cuda_sm10x_tcgen05_guardrail_trap_phase_invalid_during_alloc - $__internal_0_$__cuda_sm10x_tcgen05_guardrail_trap_col_being_dealloced_not_returned_by_alloc)
$__internal_0_$__cuda_sm10x_tcgen05_guardrail_trap_col_being_dealloced_not_returned_by_alloc:
[----:B------:R-:W-:Y:S05]  /*9a40*/  BPT.TRAP 0x1 ;  /* 0x000000040000795c */ /* 0x000fea0000300000 */
[----:B------:R-:W-:-:S04]  /*9a50*/  HFMA2 R3, -RZ, RZ, 0, 0 ;  /* 0x00000000ff037431 */ /* 0x000fc800000001ff */
[----:B------:R-:W-:Y:S05]  /*9a60*/  RET.REL.NODEC R2 `(_ZN7cutlass13device_kernelINS_4gemm6kernel13GemmUniversalIN4cute5tupleIJiiiiEEENS1_10collective13CollectiveMmaINS1_35MainloopSm100TmaUmmaWarpSpecializedILi6ELi2ELi4ENS5_IJNS4_1CILi2EEENSA_ILi1EEESC_EEEEENS5_IJNSA_ILi128EEESF_SF_EEENS_10bfloat16_tENS5_IJlSC_lEEESH_SI_NS4_8TiledMMAINS4_8MMA_AtomIJNS4_26SM100_MMA_F16BF16_2x1SM_SSISH_SH_fLi128ELi128ELNS4_4UMMA5MajorE0ELSN_0ELNSM_7ScaleInE0ELSO_0EEEEEENS4_6LayoutINS5_IJSC_SC_SC_EEENS5_IJNSA_ILi0EEEST_ST_EEEEENS5_IJNS4_10UnderscoreESW_SW_EEEEENS4_18SM100_TMA_2SM_LOADENS4_14ComposedLayoutINS4_7SwizzleILi3ELi4ELi3EEENS4_18smem_ptr_flag_bitsILi16EEENSR_INS5_IJNSA_ILi8EEENSA_ILi64EEEEEENS5_IJS16_SC_EEEEEEEvNS4_8identityESZ_S1A_vS1B_EENS_8epilogue10collective18CollectiveEpilogueINS1D_23Sm100TmaWarpSpecializedILi4ELi2ELi16ELb1ELb0EEEJNS5_IJS16_SF_SF_EEENS5_IJNSR_IS16_SC_EENSR_INS5_IJNSA_ILi16EEESB_EEENS5_IJSC_S16_EEEEEEEESH_SI_SH_SI_NS1D_6fusion15FusionCallbacksIS1H_NS1P_17LinearCombinationISH_fSH_fLNS_15FloatRoundStyleE2EEES1I_S1O_JEEENS4_5SM1004TMEM4LOAD26SM100_TMEM_LOAD_32dp32b16xENS4_13SM90_TMA_LOADENS10_INS11_ILi1ELi4ELi3EEES14_NSR_INS5_IJS15_S1K_EEENS5_IJS1K_SC_EEEEEEENS4_39AutoVectorizingCopyWithAssumedAlignmentILi128EEENS4_14SM90_TMA_STOREES24_S26_S26_EEEvvEEEEvNT_6ParamsE) ;  /* 0xffffff6402647950 */ /* 0x000fea0003c3ffff */
        .weak           $__internal_1_$__cuda_sm10x_tcgen05_guardrail_trap_phase_invalid_during_alloc
        .type           $__internal_1_$__cuda_sm10x_tcgen05_guardrail_trap_phase_invalid_during_alloc,@function
        .size           $__internal_1_$__cuda_sm10x_tcgen05_guardrail_trap_phase_invalid_during_alloc,($__internal_2_$__cuda_sm10x_tcgen05_guardrail_trap_unallocated_columns_being_dealloced - $__internal_1_$__cuda_sm10x_tcgen05_guardrail_trap_phase_invalid_during_alloc)
$__internal_1_$__cuda_sm10x_tcgen05_guardrail_trap_phase_invalid_during_alloc:
[----:B------:R-:W-:Y:S05]  /*9a70*/  BPT.TRAP 0x1 ;  /* 0x000000040000795c */ /* 0x000fea0000300000 */
[----:B------:R-:W-:-:S04]  /*9a80*/  MOV R3, 0x0 ;  /* 0x0000000000037802 */ /* 0x000fc80000000f00 */
[----:B------:R-:W-:Y:S05]  /*9a90*/  RET.REL.NODEC R2 `(_ZN7cutlass13device_kernelINS_4gemm6kernel13GemmUniversalIN4cute5tupleIJiiiiEEENS1_10collective13CollectiveMmaINS1_35MainloopSm100TmaUmmaWarpSpecializedILi6ELi2ELi4ENS5_IJNS4_1CILi2EEENSA_ILi1EEESC_EEEEENS5_IJNSA_ILi128EEESF_SF_EEENS_10bfloat16_tENS5_IJlSC_lEEESH_SI_NS4_8TiledMMAINS4_8MMA_AtomIJNS4_26SM100_MMA_F16BF16_2x1SM_SSISH_SH_fLi128ELi128ELNS4_4UMMA5MajorE0ELSN_0ELNSM_7ScaleInE0ELSO_0EEEEEENS4_6LayoutINS5_IJSC_SC_SC_EEENS5_IJNSA_ILi0EEEST_ST_EEEEENS5_IJNS4_10UnderscoreESW_SW_EEEEENS4_18SM100_TMA_2SM_LOADENS4_14ComposedLayoutINS4_7SwizzleILi3ELi4ELi3EEENS4_18smem_ptr_flag_bitsILi16EEENSR_INS5_IJNSA_ILi8EEENSA_ILi64EEEEEENS5_IJS16_SC_EEEEEEEvNS4_8identityESZ_S1A_vS1B_EENS_8epilogue10collective18CollectiveEpilogueINS1D_23Sm100TmaWarpSpecializedILi4ELi2ELi16ELb1ELb0EEEJNS5_IJS16_SF_SF_EEENS5_IJNSR_IS16_SC_EENSR_INS5_IJNSA_ILi16EEESB_EEENS5_IJSC_S16_EEEEEEEESH_SI_SH_SI_NS1D_6fusion15FusionCallbacksIS1H_NS1P_17LinearCombinationISH_fSH_fLNS_15FloatRoundStyleE2EEES1I_S1O_JEEENS4_5SM1004TMEM4LOAD26SM100_TMEM_LOAD_32dp32b16xENS4_13SM90_TMA_LOADENS10_INS11_ILi1ELi4ELi3EEES14_NSR_INS5_IJS15_S1K_EEENS5_IJS1K_SC_EEEEEEENS4_39AutoVectorizingCopyWithAssumedAlignmentILi128EEENS4_14SM90_TMA_STOREES24_S26_S26_EEEvvEEEEvNT_6ParamsE) ;  /* 0xffffff6402587950 */ /* 0x000fea0003c3ffff */
        .weak           $__internal_2_$__cuda_sm10x_tcgen05_guardrail_trap_unallocated_columns_being_dealloced
        .type           $__internal_2_$__cuda_sm10x_tcgen05_guardrail_trap_unallocated_columns_being_dealloced,@function
        .size           $__internal_2_$__cuda_sm10x_tcgen05_guardrail_trap_unallocated_columns_being_dealloced,(.L_x_203 - $__internal_2_$__cuda_sm10x_tcgen05_guardrail_trap_unallocated_columns_being_dealloced)
$__internal_2_$__cuda_sm10x_tcgen05_guardrail_trap_unallocated_columns_being_dealloced:
[----:B------:R-:W-:Y:S05]  /*9aa0*/  BPT.TRAP 0x1 ;  /* 0x000000040000795c */ /* 0x000fea0000300000 */
[----:B------:R-:W-:-:S04]  /*9ab0*/  HFMA2 R3, -RZ, RZ, 0, 0 ;  /* 0x00000000ff037431 */ /* 0x000fc800000001ff */
[----:B------:R-:W-:Y:S05]  /*9ac0*/  RET.REL.NODEC R2 `(_ZN7cutlass13device_kernelINS_4gemm6kernel13GemmUniversalIN4cute5tupleIJiiiiEEENS1_10collective13CollectiveMmaINS1_35MainloopSm100TmaUmmaWarpSpecializedILi6ELi2ELi4ENS5_IJNS4_1CILi2EEENSA_ILi1EEESC_EEEEENS5_IJNSA_ILi128EEESF_SF_EEENS_10bfloat16_tENS5_IJlSC_lEEESH_SI_NS4_8TiledMMAINS4_8MMA_AtomIJNS4_26SM100_MMA_F16BF16_2x1SM_SSISH_SH_fLi128ELi128ELNS4_4UMMA5MajorE0ELSN_0ELNSM_7ScaleInE0ELSO_0EEEEEENS4_6LayoutINS5_IJSC_SC_SC_EEENS5_IJNSA_ILi0EEEST_ST_EEEEENS5_IJNS4_10UnderscoreESW_SW_EEEEENS4_18SM100_TMA_2SM_LOADENS4_14ComposedLayoutINS4_7SwizzleILi3ELi4ELi3EEENS4_18smem_ptr_flag_bitsILi16EEENSR_INS5_IJNSA_ILi8EEENSA_ILi64EEEEEENS5_IJS16_SC_EEEEEEEvNS4_8identityESZ_S1A_vS1B_EENS_8epilogue10collective18CollectiveEpilogueINS1D_23Sm100TmaWarpSpecializedILi4ELi2ELi16ELb1ELb0EEEJNS5_IJS16_SF_SF_EEENS5_IJNSR_IS16_SC_EENSR_INS5_IJNSA_ILi16EEESB_EEENS5_IJSC_S16_EEEEEEEESH_SI_SH_SI_NS1D_6fusion15FusionCallbacksIS1H_NS1P_17LinearCombinationISH_fSH_fLNS_15FloatRoundStyleE2EEES1I_S1O_JEEENS4_5SM1004TMEM4LOAD26SM100_TMEM_LOAD_32dp32b16xENS4_13SM90_TMA_LOADENS10_INS11_ILi1ELi4ELi3EEES14_NSR_INS5_IJS15_S1K_EEENS5_IJS1K_SC_EEEEEEENS4_39AutoVectorizingCopyWithAssumedAlignmentILi128EEENS4_14SM90_TMA_STOREES24_S26_S26_EEEvvEEEEvNT_6ParamsE) ;  /* 0xffffff64024c7950 */ /* 0x000fea0003c3ffff */
.L_x_202:
[----:B------:R-:W-:-:S00]  /*9ad0*/  BRA `(.L_x_202) ;  /* 0xfffffffc00fc7947 */ /* 0x000fc0000383ffff */
[----:B------:R-:W-:-:S00]  /*9ae0*/  NOP ;  /* 0x0000000000007918 */ /* 0x000fc00000000000 */
        /* <DEDUP_REMOVED lines=9> */
.L_x_203:


//--------------------- .nv.global.init           --------------------------
	.section	.nv.global.init,"aw",@progbits
.nv.global.init:
	.type		$str$27,@object
	.size		$str$27,($str$28 - $str$27)
$str$27:
        /*0000*/ 	.byte	0x28, 0x61, 0x64, 0x64, 0x72, 0x65, 0x73, 0x73, 0x20, 0x26, 0x20, 0x6d, 0x61, 0x73, 0x6b, 0x29
        /*0010*/ 	.byte	0x20, 0x3d, 0x3d, 0x20, 0x30, 0x00
	.type		$str$28,@object
	.size		$str$28,($str$26 - $str$28)
$str$28:
        /*0016*/ 	.byte	0x2f, 0x74, 0x6d, 0x70, 0x2f, 0x63, 0x75, 0x74, 0x6c, 0x61, 0x73, 0x73, 0x5f, 0x73, 0x77, 0x65
        /*0026*/ 	.byte	0x65, 0x70, 0x5f, 0x73, 0x72, 0x63, 0x2f, 0x69, 0x6e, 0x63, 0x6c, 0x75, 0x64, 0x65, 0x2f, 0x63
        /*0036*/ 	.byte	0x75, 0x74, 0x65, 0x2f, 0x70, 0x6f, 0x69, 0x6e, 0x74, 0x65, 0x72, 0x5f, 0x66, 0x6c, 0x61, 0x67
        /*0046*/ 	.byte	0x67, 0x65, 0x64, 0x2e, 0x68, 0x70, 0x70, 0x00
	.type		$str$26,@object
	.size		$str$26,($str$25 - $str$26)
$str$26:
        /*004e*/ 	.byte	0x2f, 0x74, 0x6d, 0x70, 0x2f, 0x63, 0x75, 0x74, 0x6c, 0x61, 0x73, 0x73, 0x5f, 0x73, 0x77, 0x65
        /*005e*/ 	.byte	0x65, 0x70, 0x5f, 0x73, 0x72, 0x63, 0x2f, 0x69, 0x6e, 0x63, 0x6c, 0x75, 0x64, 0x65, 0x2f, 0x63
        /*006e*/ 	.byte	0x75, 0x74, 0x65, 0x2f, 0x61, 0x74, 0x6f, 0x6d, 0x2f, 0x63, 0x6f, 0x70, 0x79, 0x5f, 0x74, 0x72
        /*007e*/ 	.byte	0x61, 0x69, 0x74, 0x73, 0x5f, 0x73, 0x6d, 0x31, 0x30, 0x30, 0x2e, 0x68, 0x70, 0x70, 0x00
	.type		$str$25,@object
	.size		$str$25,(__unnamed_1 - $str$25)
$str$25:
        /*008d*/ 	.byte	0x28, 0x28, 0x75, 0x69, 0x6e, 0x74, 0x33, 0x32, 0x5f, 0x74, 0x28, 0x74, 0x68, 0x72, 0x65, 0x61
        /*009d*/ 	.byte	0x64, 0x49, 0x64, 0x78, 0x2e, 0x78, 0x29, 0x20, 0x2f, 0x20, 0x33, 0x32, 0x29, 0x20, 0x25, 0x20
        /*00ad*/ 	.byte	0x34, 0x29, 0x20, 0x3d, 0x3d, 0x20, 0x28, 0x28, 0x28, 0x74, 0x6d, 0x65, 0x6d, 0x5f, 0x61, 0x64
        /*00bd*/ 	.byte	0x64, 0x72, 0x20, 0x3e, 0x3e, 0x20, 0x31, 0x36, 0x29, 0x20, 0x2f, 0x20, 0x33, 0x32, 0x29, 0x20
        /*00cd*/ 	.byte	0x25, 0x20, 0x34, 0x29, 0x00
	.type		__unnamed_1,@object
	.size		__unnamed_1,(__unnamed_2 - __unnamed_1)
__unnamed_1:
        /*00d2*/ 	.byte	0x61, 0x75, 0x74, 0x6f, 0x20, 0x63, 0x75, 0x74, 0x65, 0x3a, 0x3a, 0x61, 0x73, 0x5f, 0x70, 0x6f
        /* <DEDUP_REMOVED lines=24> */
        /*0262*/ 	.byte	0x43, 0x3c, 0x32, 0x30, 0x34, 0x38, 0x3e, 0x3e, 0x3e, 0x3e, 0x5d, 0x00
	.type		__unnamed_2,@object
	.size		__unnamed_2,(.L_2 - __unnamed_2)
__unnamed_2:
        /* <DEDUP_REMOVED lines=40> */
        /*04ee*/ 	.byte	0x3a, 0x3a, 0x43, 0x3c, 0x30, 0x3e, 0x3e, 0x3e, 0x3e, 0x5d, 0x00
.L_2:


//--------------------- .nv.shared._ZN7cutlass13device_kernelINS_4gemm6kernel13GemmUniversalIN4cute5tupleIJiiiiEEENS1_10collective13CollectiveMmaINS1_35MainloopSm100TmaUmmaWarpSpecializedILi6ELi2ELi4ENS5_IJNS4_1CILi2EEENSA_ILi1EEESC_EEEEENS5_IJNSA_ILi128EEESF_SF_EEENS_10bfloat16_tENS5_IJlSC_lEEESH_SI_NS4_8TiledMMAINS4_8MMA_AtomIJNS4_26SM100_MMA_F16BF16_2x1SM_SSISH_SH_fLi128ELi128ELNS4_4UMMA5MajorE0ELSN_0ELNSM_7ScaleInE0ELSO_0EEEEEENS4_6LayoutINS5_IJSC_SC_SC_EEENS5_IJNSA_ILi0EEEST_ST_EEEEENS5_IJNS4_10UnderscoreESW_SW_EEEEENS4_18SM100_TMA_2SM_LOADENS4_14ComposedLayoutINS4_7SwizzleILi3ELi4ELi3EEENS4_18smem_ptr_flag_bitsILi16EEENSR_INS5_IJNSA_ILi8EEENSA_ILi64EEEEEENS5_IJS16_SC_EEEEEEEvNS4_8identityESZ_S1A_vS1B_EENS_8epilogue10collective18CollectiveEpilogueINS1D_23Sm100TmaWarpSpecializedILi4ELi2ELi16ELb1ELb0EEEJNS5_IJS16_SF_SF_EEENS5_IJNSR_IS16_SC_EENSR_INS5_IJNSA_ILi16EEESB_EEENS5_IJSC_S16_EEEEEEEESH_SI_SH_SI_NS1D_6fusion15FusionCallbacksIS1H_NS1P_17LinearCombinationISH_fSH_fLNS_15FloatRoundStyleE2EEES1I_S1O_JEEENS4_5SM1004TMEM4LOAD26SM100_TMEM_LOAD_32dp32b16xENS4_13SM90_TMA_LOADENS10_INS11_ILi1ELi4ELi3EEES14_NSR_INS5_IJS15_S1K_EEENS5_IJS1K_SC_EEEEEEENS4_39AutoVectorizingCopyWithAssumedAlignmentILi128EEENS4_14SM90_TMA_STOREES24_S26_S26_EEEvvEEEEvNT_6ParamsE --------------------------
	.section	.nv.shared._ZN7cutlass13device_kernelINS_4gemm6kernel13GemmUniversalIN4cute5tupleIJiiiiEEENS1_10collective13CollectiveMmaINS1_35MainloopSm100TmaUmmaWarpSpecializedILi6ELi2ELi4ENS5_IJNS4_1CILi2EEENSA_ILi1EEESC_EEEEENS5_IJNSA_ILi128EEESF_SF_EEENS_10bfloat16_tENS5_IJlSC_lEEESH_SI_NS4_8TiledMMAINS4_8MMA_AtomIJNS4_26SM100_MMA_F16BF16_2x1SM_SSISH_SH_fLi128ELi128ELNS4_4UMMA5MajorE0ELSN_0ELNSM_7ScaleInE0ELSO_0EEEEEENS4_6LayoutINS5_IJSC_SC_SC_EEENS5_IJNSA_ILi0EEEST_ST_EEEEENS5_IJNS4_10UnderscoreESW_SW_EEEEENS4_18SM100_TMA_2SM_LOADENS4_14ComposedLayoutINS4_7SwizzleILi3ELi4ELi3EEENS4_18smem_ptr_flag_bitsILi16EEENSR_INS5_IJNSA_ILi8EEENSA_ILi64EEEEEENS5_IJS16_SC_EEEEEEEvNS4_8identityESZ_S1A_vS1B_EENS_8epilogue10collective18CollectiveEpilogueINS1D_23Sm100TmaWarpSpecializedILi4ELi2ELi16ELb1ELb0EEEJNS5_IJS16_SF_SF_EEENS5_IJNSR_IS16_SC_EENSR_INS5_IJNSA_ILi16EEESB_EEENS5_IJSC_S16_EEEEEEEESH_SI_SH_SI_NS1D_6fusion15FusionCallbacksIS1H_NS1P_17LinearCombinationISH_fSH_fLNS_15FloatRoundStyleE2EEES1I_S1O_JEEENS4_5SM1004TMEM4LOAD26SM100_TMEM_LOAD_32dp32b16xENS4_13SM90_TMA_LOADENS10_INS11_ILi1ELi4ELi3EEES14_NSR_INS5_IJS15_S1K_EEENS5_IJS1K_SC_EEEEEEENS4_39AutoVectorizingCopyWithAssumedAlignmentILi128EEENS4_14SM90_TMA_STOREES24_S26_S26_EEEvvEEEEvNT_6ParamsE,"aw",@nobits
	.sectionflags	@""
	.align	16
	.zero		1024


//--------------------- .nv.shared.reserved.0     --------------------------
	.section	.nv.shared.reserved.0,"aw",@nobits
	.weak		__nv_reservedSMEM_offset_0_alias
	.size		__nv_reservedSMEM_offset_0_alias, 0, 64
	.other		__nv_reservedSMEM_offset_0_alias,@"STO_CUDA_RESERVED_SHARED STV_DEFAULT"
__nv_reservedSMEM_offset_0_alias:
	.zero		0
.nv.shared.reserved.0:
	.zero		64
	.weak		__nv_reservedSMEM_tcgen05_partition
	.type		__nv_reservedSMEM_tcgen05_partition,@object
	.size		__nv_reservedSMEM_tcgen05_partition,(.L_0 - __nv_reservedSMEM_tcgen05_partition)
__nv_reservedSMEM_tcgen05_partition:
	.zero		32
.L_0:


//--------------------- .nv.global                --------------------------
	.section	.nv.global,"aw",@nobits
.nv.global:
	.type		_ZN39_INTERNAL_cdcc0be8_4_k_cu_0668fc95_81124cute1_E,@object
	.size		_ZN39_INTERNAL_cdcc0be8_4_k_cu_0668fc95_81124cute1_E,(_ZN39_INTERNAL_cdcc0be8_4_k_cu_0668fc95_81124cuda3std3__45__cpo6cbeginE - _ZN39_INTERNAL_cdcc0be8_4_k_cu_0668fc95_81124cute1_E)
_ZN39_INTERNAL_cdcc0be8_4_k_cu_0668fc95_81124cute1_E:
	.zero		1
	.type		_ZN39_INTERNAL_cdcc0be8_4_k_cu_0668fc95_81124cuda3std3__45__cpo6cbeginE,@object
	.size		_ZN39_INTERNAL_cdcc0be8_4_k_cu_0668fc95_81124cuda3std3__45__cpo6cbeginE,(_ZN39_INTERNAL_cdcc0be8_4_k_cu_0668fc95_81124cuda3std3__48in_placeE - _ZN39_INTERNAL_cdcc0be8_4_k_cu_0668fc95_81124cuda3std3__45__cpo6cbeginE)
_ZN39_INTERNAL_cdcc0be8_4_k_cu_0668fc95_81124cuda3std3__45__cpo6cbeginE:
	.zero		1
	.type		_ZN39_INTERNAL_cdcc0be8_4_k_cu_0668fc95_81124cuda3std3__48in_placeE,@object
	.size		_ZN39_INTERNAL_cdcc0be8_4_k_cu_0668fc95_81124cuda3std3__48in_placeE,(_ZN39_INTERNAL_cdcc0be8_4_k_cu_0668fc95_81124cuda3std6ranges3__45__cpo9iter_moveE - _ZN39_INTERNAL_cdcc0be8_4_k_cu_0668fc95_81124cuda3std3__48in_placeE)
_ZN39_INTERNAL_cdcc0be8_4_k_cu_0668fc95_81124cuda3std3__48in_placeE:
	.zero		1
	.type		_ZN39_INTERNAL_cdcc0be8_4_k_cu_0668fc95_81124cuda3std6ranges3__45__cpo9iter_moveE,@object
	.size		_ZN39_INTERNAL_cdcc0be8_4_k_cu_0668fc95_81124cuda3std6ranges3__45__cpo9iter_moveE,(_ZN39_INTERNAL_cdcc0be8_4_k_cu_0668fc95_81124cuda3std3__45__cpo5beginE - _ZN39_INTERNAL_cdcc0be8_4_k_cu_0668fc95_81124cuda3std6ranges3__45__cpo9iter_moveE)
_ZN39_INTERNAL_cdcc0be8_4_k_cu_0668fc95_81124cuda3std6ranges3__45__cpo9iter_moveE:
	.zero		1
	.type		_ZN39_INTERNAL_cdcc0be8_4_k_cu_0668fc95_81124cuda3std3__45__cpo5beginE,@object
	.size		_ZN39_INTERNAL_cdcc0be8_4_k_cu_0668fc95_81124cuda3std3__45__cpo5beginE,(_ZN39_INTERNAL_cdcc0be8_4_k_cu_0668fc95_81124cuda3std3__441_GLOBAL__N__cdcc0be8_4_k_cu_0668fc95_81126ignoreE - _ZN39_INTERNAL_cdcc0be8_4_k_cu_0668fc95_81124cuda3std3__45__cpo5beginE)
_ZN39_INTERNAL_cdcc0be8_4_k_cu_0668fc95_81124cuda3std3__45__cpo5beginE:
	.zero		1
	.type		_ZN39_INTERNAL_cdcc0be8_4_k_cu_0668fc95_81124cuda3std3__441_GLOBAL__N__cdcc0be8_4_k_cu_0668fc95_81126ignoreE,@object
	.size		_ZN39_INTERNAL_cdcc0be8_4_k_cu_0668fc95_81124cuda3std3__441_GLOBAL__N__cdcc0be8_4_k_cu_0668fc95_81126ignoreE,(_ZN39_INTERNAL_cdcc0be8_4_k_cu_0668fc95_81124cute7productE - _ZN39_INTERNAL_cdcc0be8_4_k_cu_0668fc95_81124cuda3std3__441_GLOBAL__N__cdcc0be8_4_k_cu_0668fc95_81126ignoreE)
_ZN39_INTERNAL_cdcc0be8_4_k_cu_0668fc95_81124cuda3std3__441_GLOBAL__N__cdcc0be8_4_k_cu_0668fc95_81126ignoreE:
	.zero		1
	.type		_ZN39_INTERNAL_cdcc0be8_4_k_cu_0668fc95_81124cute7productE,@object
	.size		_ZN39_INTERNAL_cdcc0be8_4_k_cu_0668fc95_81124cute7productE,(_ZN39_INTERNAL_cdcc0be8_4_k_cu_0668fc95_81124cuda3std3__45__cpo3endE - _ZN39_INTERNAL_cdcc0be8_4_k_cu_0668fc95_81124cute7productE)
_ZN39_INTERNAL_cdcc0be8_4_k_cu_0668fc95_81124cute7productE:
	.zero		1
	.type		_ZN39_INTERNAL_cdcc0be8_4_k_cu_0668fc95_81124cuda3std3__45__cpo3endE,@object
	.size		_ZN39_INTERNAL_cdcc0be8_4_k_cu_0668fc95_81124cuda3std3__45__cpo3endE,(_ZN39_INTERNAL_cdcc0be8_4_k_cu_0668fc95_81124cuda3std3__419piecewise_constructE - _ZN39_INTERNAL_cdcc0be8_4_k_cu_0668fc95_81124cuda3std3__45__cpo3endE)
_ZN39_INTERNAL_cdcc0be8_4_k_cu_0668fc95_81124cuda3std3__45__cpo3endE:
	.zero		1
	.type		_ZN39_INTERNAL_cdcc0be8_4_k_cu_0668fc95_81124cuda3std3__419piecewise_constructE,@object
	.size		_ZN39_INTERNAL_cdcc0be8_4_k_cu_0668fc95_81124cuda3std3__419piecewise_constructE,(_ZN39_INTERNAL_cdcc0be8_4_k_cu_0668fc95_81124cuda3std3__45__cpo4cendE - _ZN39_INTERNAL_cdcc0be8_4_k_cu_0668fc95_81124cuda3std3__419piecewise_constructE)
_ZN39_INTERNAL_cdcc0be8_4_k_cu_0668fc95_81124cuda3std3__419piecewise_constructE:
	.zero		1
	.type		_ZN39_INTERNAL_cdcc0be8_4_k_cu_0668fc95_81124cuda3std3__45__cpo4cendE,@object
	.size		_ZN39_INTERNAL_cdcc0be8_4_k_cu_0668fc95_81124cuda3std3__45__cpo4cendE,(_ZN39_INTERNAL_cdcc0be8_4_k_cu_0668fc95_81124cuda3std6ranges3__45__cpo4swapE - _ZN39_INTERNAL_cdcc0be8_4_k_cu_0668fc95_81124cuda3std3__45__cpo4cendE)
_ZN39_INTERNAL_cdcc0be8_4_k_cu_0668fc95_81124cuda3std3__45__cpo4cendE:
	.zero		1
	.type		_ZN39_INTERNAL_cdcc0be8_4_k_cu_0668fc95_81124cuda3std6ranges3__45__cpo4swapE,@object
	.size		_ZN39_INTERNAL_cdcc0be8_4_k_cu_0668fc95_81124cuda3std6ranges3__45__cpo4swapE,(.L_10 - _ZN39_INTERNAL_cdcc0be8_4_k_cu_0668fc95_81124cuda3std6ranges3__45__cpo4swapE)
_ZN39_INTERNAL_cdcc0be8_4_k_cu_0668fc95_81124cuda3std6ranges3__45__cpo4swapE:
	.zero		1
.L_10:


//--------------------- .nv.constant0._ZN7cutlass13device_kernelINS_4gemm6kernel13GemmUniversalIN4cute5tupleIJiiiiEEENS1_10collective13CollectiveMmaINS1_35MainloopSm100TmaUmmaWarpSpecializedILi6ELi2ELi4ENS5_IJNS4_1CILi2EEENSA_ILi1EEESC_EEEEENS5_IJNSA_ILi128EEESF_SF_EEENS_10bfloat16_tENS5_IJlSC_lEEESH_SI_NS4_8TiledMMAINS4_8MMA_AtomIJNS4_26SM100_MMA_F16BF16_2x1SM_SSISH_SH_fLi128ELi128ELNS4_4UMMA5MajorE0ELSN_0ELNSM_7ScaleInE0ELSO_0EEEEEENS4_6LayoutINS5_IJSC_SC_SC_EEENS5_IJNSA_ILi0EEEST_ST_EEEEENS5_IJNS4_10UnderscoreESW_SW_EEEEENS4_18SM100_TMA_2SM_LOADENS4_14ComposedLayoutINS4_7SwizzleILi3ELi4ELi3EEENS4_18smem_ptr_flag_bitsILi16EEENSR_INS5_IJNSA_ILi8EEENSA_ILi64EEEEEENS5_IJS16_SC_EEEEEEEvNS4_8identityESZ_S1A_vS1B_EENS_8epilogue10collective18CollectiveEpilogueINS1D_23Sm100TmaWarpSpecializedILi4ELi2ELi16ELb1ELb0EEEJNS5_IJS16_SF_SF_EEENS5_IJNSR_IS16_SC_EENSR_INS5_IJNSA_ILi16EEESB_EEENS5_IJSC_S16_EEEEEEEESH_SI_SH_SI_NS1D_6fusion15FusionCallbacksIS1H_NS1P_17LinearCombinationISH_fSH_fLNS_15FloatRoundStyleE2EEES1I_S1O_JEEENS4_5SM1004TMEM4LOAD26SM100_TMEM_LOAD_32dp32b16xENS4_13SM90_TMA_LOADENS10_INS11_ILi1ELi4ELi3EEES14_NSR_INS5_IJS15_S1K_EEENS5_IJS1K_SC_EEEEEEENS4_39AutoVectorizingCopyWithAssumedAlignmentILi128EEENS4_14SM90_TMA_STOREES24_S26_S26_EEEvvEEEEvNT_6ParamsE --------------------------
	.section	.nv.constant0._ZN7cutlass13device_kernelINS_4gemm6kernel13GemmUniversalIN4cute5tupleIJiiiiEEENS1_10collective13CollectiveMmaINS1_35MainloopSm100TmaUmmaWarpSpecializedILi6ELi2ELi4ENS5_IJNS4_1CILi2EEENSA_ILi1EEESC_EEEEENS5_IJNSA_ILi128EEESF_SF_EEENS_10bfloat16_tENS5_IJlSC_lEEESH_SI_NS4_8TiledMMAINS4_8MMA_AtomIJNS4_26SM100_MMA_F16BF16_2x1SM_SSISH_SH_fLi128ELi128ELNS4_4UMMA5MajorE0ELSN_0ELNSM_7ScaleInE0ELSO_0EEEEEENS4_6LayoutINS5_IJSC_SC_SC_EEENS5_IJNSA_ILi0EEEST_ST_EEEEENS5_IJNS4_10UnderscoreESW_SW_EEEEENS4_18SM100_TMA_2SM_LOADENS4_14ComposedLayoutINS4_7SwizzleILi3ELi4ELi3EEENS4_18smem_ptr_flag_bitsILi16EEENSR_INS5_IJNSA_ILi8EEENSA_ILi64EEEEEENS5_IJS16_SC_EEEEEEEvNS4_8identityESZ_S1A_vS1B_EENS_8epilogue10collective18CollectiveEpilogueINS1D_23Sm100TmaWarpSpecializedILi4ELi2ELi16ELb1ELb0EEEJNS5_IJS16_SF_SF_EEENS5_IJNSR_IS16_SC_EENSR_INS5_IJNSA_ILi16EEESB_EEENS5_IJSC_S16_EEEEEEEESH_SI_SH_SI_NS1D_6fusion15FusionCallbacksIS1H_NS1P_17LinearCombinationISH_fSH_fLNS_15FloatRoundStyleE2EEES1I_S1O_JEEENS4_5SM1004TMEM4LOAD26SM100_TMEM_LOAD_32dp32b16xENS4_13SM90_TMA_LOADENS10_INS11_ILi1ELi4ELi3EEES14_NSR_INS5_IJS15_S1K_EEENS5_IJS1K_SC_EEEEEEENS4_39AutoVectorizingCopyWithAssumedAlignmentILi128EEENS4_14SM90_TMA_STOREES24_S26_S26_EEEvvEEEEvNT_6ParamsE,"a",@progbits
	.sectionflags	@""
	.align	4
.nv.constant0._ZN7cutlass13device_kernelINS_4gemm6kernel13GemmUniversalIN4cute5tupleIJiiiiEEENS1_10collective13CollectiveMmaINS1_35MainloopSm100TmaUmmaWarpSpecializedILi6ELi2ELi4ENS5_IJNS4_1CILi2EEENSA_ILi1EEESC_EEEEENS5_IJNSA_ILi128EEESF_SF_EEENS_10bfloat16_tENS5_IJlSC_lEEESH_SI_NS4_8TiledMMAINS4_8MMA_AtomIJNS4_26SM100_MMA_F16BF16_2x1SM_SSISH_SH_fLi128ELi128ELNS4_4UMMA5MajorE0ELSN_0ELNSM_7ScaleInE0ELSO_0EEEEEENS4_6LayoutINS5_IJSC_SC_SC_EEENS5_IJNSA_ILi0EEEST_ST_EEEEENS5_IJNS4_10UnderscoreESW_SW_EEEEENS4_18SM100_TMA_2SM_LOADENS4_14ComposedLayoutINS4_7SwizzleILi3ELi4ELi3EEENS4_18smem_ptr_flag_bitsILi16EEENSR_INS5_IJNSA_ILi8EEENSA_ILi64EEEEEENS5_IJS16_SC_EEEEEEEvNS4_8identityESZ_S1A_vS1B_EENS_8epilogue10collective18CollectiveEpilogueINS1D_23Sm100TmaWarpSpecializedILi4ELi2ELi16ELb1ELb0EEEJNS5_IJS16_SF_SF_EEENS5_IJNSR_IS16_SC_EENSR_INS5_IJNSA_ILi16EEESB_EEENS5_IJSC_S16_EEEEEEEESH_SI_SH_SI_NS1D_6fusion15FusionCallbacksIS1H_NS1P_17LinearCombinationISH_fSH_fLNS_15FloatRoundStyleE2EEES1I_S1O_JEEENS4_5SM1004TMEM4LOAD26SM100_TMEM_LOAD_32dp32b16xENS4_13SM90_TMA_LOADENS10_INS11_ILi1ELi4ELi3EEES14_NSR_INS5_IJS15_S1K_EEENS5_IJS1K_SC_EEEEEEENS4_39AutoVectorizingCopyWithAssumedAlignmentILi128EEENS4_14SM90_TMA_STOREES24_S26_S26_EEEvvEEEEvNT_6ParamsE:
	.zero		2944


//--------------------- SYMBOLS --------------------------

	.type		.nv.reservedSmem.offset0,@object
	.size		.nv.reservedSmem.offset0,0x4
	.type		.nv.reservedSmem.cap,@object
	.size		.nv.reservedSmem.cap,0x4
	.type		__assertfail,@function
